	.target	sm_100a

	.elftype	@"ET_EXEC"


//--------------------- .note.nv.tkinfo           --------------------------
	.section	.note.nv.tkinfo,"",@"SHT_NOTE"
	.sectionflags	@"SHF_NOTE_NV_TKINFO"
	.tkinfo
        /*0018*/ 	.word	0x00000002
        /*0030*/ 	.string	""
        /*0030*/ 	.string	"ptxas"
        /*0030*/ 	.string	"Cuda compilation tools, release 13.0, V13.0.88"
        /*0030*/ 	.string	"Build cuda_13.0.r13.0/compiler.36424714_0"
        /*0030*/ 	.string	"-arch sm_100a -m 64 "



//--------------------- .note.nv.cuinfo           --------------------------
	.section	.note.nv.cuinfo,"",@"SHT_NOTE"
	.sectionflags	@"SHF_NOTE_NV_CUINFO"
        /*0018*/ 	.short	0x0002
        /*001a*/ 	.short	0x0064
        /*001c*/ 	.short	0x0082
	.zero		2


//--------------------- .nv.info                  --------------------------
	.section	.nv.info,"",@"SHT_CUDA_INFO"
	.align	4


	//----- nvinfo : EIATTR_REGCOUNT
	.align		4
        /*0000*/ 	.byte	0x04, 0x2f
        /*0002*/ 	.short	(.L_19 - .L_18)
	.align		4
.L_18:
        /*0004*/ 	.word	index@(_ZN7cutlass13device_kernelINS_4gemm6kernel13GemmUniversalIN4cute5tupleIJiiiiEEENS1_10collective13CollectiveMmaINS1_35MainloopSm100TmaUmmaWarpSpecializedILi8ELi2ELi4ENS5_IJNS4_1CILi1EEESB_SB_EEEEENS5_IJNSA_ILi64EEENSA_ILi128EEESE_EEENS_10bfloat16_tENS5_IJlSB_lEEESH_SI_NS4_8TiledMMAINS4_8MMA_AtomIJNS4_20SM100_MMA_F16BF16_SSISH_SH_fLi64ELi128ELNS4_4UMMA5MajorE0ELSN_0ELNSM_7ScaleInE0ELSO_0EEEEEENS4_6LayoutISC_NS5_IJNSA_ILi0EEESS_SS_EEEEENS5_IJNS4_10UnderscoreESV_SV_EEEEENS4_13SM90_TMA_LOADENS4_14ComposedLayoutINS4_7SwizzleILi3ELi4ELi3EEENS4_18smem_ptr_flag_bitsILi16EEENSR_INS5_IJNSA_ILi8EEESE_EEENS5_IJSE_SB_EEEEEEEvNS4_8identityESY_S18_vS19_EENS_8epilogue10collective18CollectiveEpilogueINS1B_23Sm100TmaWarpSpecializedILi4ELi2ELi16ELb1ELb0EEEJSG_NS5_IJNSR_ISE_SB_EENSR_INSA_ILi32EEESB_EEEEESH_SI_SH_SI_NS1B_6fusion15FusionCallbacksIS1F_NS1K_17LinearCombinationISH_fSH_fLNS_15FloatRoundStyleE2EEESG_S1J_JEEENS4_5SM1004TMEM4LOAD26SM100_TMEM_LOAD_16dp256b4xESY_NSZ_INS10_ILi2ELi4ELi3EEES13_NSR_INS5_IJS14_S1H_EEENS5_IJS1H_SB_EEEEEEENS4_17SM75_U32x4_LDSM_NENS4_14SM90_TMA_STOREES1Y_NS4_17SM90_U32x4_STSM_NENS4_39AutoVectorizingCopyWithAssumedAlignmentILi128EEEEEEvvEEEEvNT_6ParamsE)
        /*0008*/ 	.word	0x0000005b


	//----- nvinfo : EIATTR_FRAME_SIZE
	.align		4
.L_19:
        /*000c*/ 	.byte	0x04, 0x11
        /*000e*/ 	.short	(.L_21 - .L_20)
	.align		4
.L_20:
        /*0010*/ 	.word	index@($__internal_2_$__cuda_sm10x_tcgen05_guardrail_trap_unallocated_columns_being_dealloced)
        /*0014*/ 	.word	0x00000000


	//----- nvinfo : EIATTR_FRAME_SIZE
	.align		4
.L_21:
        /*0018*/ 	.byte	0x04, 0x11
        /*001a*/ 	.short	(.L_23 - .L_22)
	.align		4
.L_22:
        /*001c*/ 	.word	index@($__internal_1_$__cuda_sm10x_tcgen05_guardrail_trap_phase_invalid_during_alloc)
        /*0020*/ 	.word	0x00000000


	//----- nvinfo : EIATTR_FRAME_SIZE
	.align		4
.L_23:
        /*0024*/ 	.byte	0x04, 0x11
        /*0026*/ 	.short	(.L_25 - .L_24)
	.align		4
.L_24:
        /*0028*/ 	.word	index@($__internal_0_$__cuda_sm10x_tcgen05_guardrail_trap_col_being_dealloced_not_returned_by_alloc)
        /*002c*/ 	.word	0x00000000


	//----- nvinfo : EIATTR_FRAME_SIZE
	.align		4
.L_25:
        /*0030*/ 	.byte	0x04, 0x11
        /*0032*/ 	.short	(.L_27 - .L_26)
	.align		4
.L_26:
        /*0034*/ 	.word	index@(_ZN7cutlass13device_kernelINS_4gemm6kernel13GemmUniversalIN4cute5tupleIJiiiiEEENS1_10collective13CollectiveMmaINS1_35MainloopSm100TmaUmmaWarpSpecializedILi8ELi2ELi4ENS5_IJNS4_1CILi1EEESB_SB_EEEEENS5_IJNSA_ILi64EEENSA_ILi128EEESE_EEENS_10bfloat16_tENS5_IJlSB_lEEESH_SI_NS4_8TiledMMAINS4_8MMA_AtomIJNS4_20SM100_MMA_F16BF16_SSISH_SH_fLi64ELi128ELNS4_4UMMA5MajorE0ELSN_0ELNSM_7ScaleInE0ELSO_0EEEEEENS4_6LayoutISC_NS5_IJNSA_ILi0EEESS_SS_EEEEENS5_IJNS4_10UnderscoreESV_SV_EEEEENS4_13SM90_TMA_LOADENS4_14ComposedLayoutINS4_7SwizzleILi3ELi4ELi3EEENS4_18smem_ptr_flag_bitsILi16EEENSR_INS5_IJNSA_ILi8EEESE_EEENS5_IJSE_SB_EEEEEEEvNS4_8identityESY_S18_vS19_EENS_8epilogue10collective18CollectiveEpilogueINS1B_23Sm100TmaWarpSpecializedILi4ELi2ELi16ELb1ELb0EEEJSG_NS5_IJNSR_ISE_SB_EENSR_INSA_ILi32EEESB_EEEEESH_SI_SH_SI_NS1B_6fusion15FusionCallbacksIS1F_NS1K_17LinearCombinationISH_fSH_fLNS_15FloatRoundStyleE2EEESG_S1J_JEEENS4_5SM1004TMEM4LOAD26SM100_TMEM_LOAD_16dp256b4xESY_NSZ_INS10_ILi2ELi4ELi3EEES13_NSR_INS5_IJS14_S1H_EEENS5_IJS1H_SB_EEEEEEENS4_17SM75_U32x4_LDSM_NENS4_14SM90_TMA_STOREES1Y_NS4_17SM90_U32x4_STSM_NENS4_39AutoVectorizingCopyWithAssumedAlignmentILi128EEEEEEvvEEEEvNT_6ParamsE)
        /*0038*/ 	.word	0x00000000


	//----- nvinfo : EIATTR_MIN_STACK_SIZE
	.align		4
.L_27:
        /*003c*/ 	.byte	0x04, 0x12
        /*003e*/ 	.short	(.L_29 - .L_28)
	.align		4
.L_28:
        /*0040*/ 	.word	index@(_ZN7cutlass13device_kernelINS_4gemm6kernel13GemmUniversalIN4cute5tupleIJiiiiEEENS1_10collective13CollectiveMmaINS1_35MainloopSm100TmaUmmaWarpSpecializedILi8ELi2ELi4ENS5_IJNS4_1CILi1EEESB_SB_EEEEENS5_IJNSA_ILi64EEENSA_ILi128EEESE_EEENS_10bfloat16_tENS5_IJlSB_lEEESH_SI_NS4_8TiledMMAINS4_8MMA_AtomIJNS4_20SM100_MMA_F16BF16_SSISH_SH_fLi64ELi128ELNS4_4UMMA5MajorE0ELSN_0ELNSM_7ScaleInE0ELSO_0EEEEEENS4_6LayoutISC_NS5_IJNSA_ILi0EEESS_SS_EEEEENS5_IJNS4_10UnderscoreESV_SV_EEEEENS4_13SM90_TMA_LOADENS4_14ComposedLayoutINS4_7SwizzleILi3ELi4ELi3EEENS4_18smem_ptr_flag_bitsILi16EEENSR_INS5_IJNSA_ILi8EEESE_EEENS5_IJSE_SB_EEEEEEEvNS4_8identityESY_S18_vS19_EENS_8epilogue10collective18CollectiveEpilogueINS1B_23Sm100TmaWarpSpecializedILi4ELi2ELi16ELb1ELb0EEEJSG_NS5_IJNSR_ISE_SB_EENSR_INSA_ILi32EEESB_EEEEESH_SI_SH_SI_NS1B_6fusion15FusionCallbacksIS1F_NS1K_17LinearCombinationISH_fSH_fLNS_15FloatRoundStyleE2EEESG_S1J_JEEENS4_5SM1004TMEM4LOAD26SM100_TMEM_LOAD_16dp256b4xESY_NSZ_INS10_ILi2ELi4ELi3EEES13_NSR_INS5_IJS14_S1H_EEENS5_IJS1H_SB_EEEEEEENS4_17SM75_U32x4_LDSM_NENS4_14SM90_TMA_STOREES1Y_NS4_17SM90_U32x4_STSM_NENS4_39AutoVectorizingCopyWithAssumedAlignmentILi128EEEEEEvvEEEEvNT_6ParamsE)
        /*0044*/ 	.word	0x00000000
.L_29:


//--------------------- .nv.compat                --------------------------
	.section	.nv.compat,"",@"SHT_CUDA_COMPAT_INFO"
	.align	4
        /*0000*/ 	.byte	0x02, 0x09, 0x01, 0x00, 0x02, 0x02, 0x02, 0x00, 0x02, 0x05, 0x05, 0x00, 0x03, 0x07, 0x01, 0x01
        /*0010*/ 	.byte	0x02, 0x03, 0x01, 0x00, 0x02, 0x06, 0x01, 0x00, 0x04, 0x0b, 0x08, 0x00, 0x09, 0x00, 0x00, 0x00
        /*0020*/ 	.byte	0x00, 0x00, 0x00, 0x00


//--------------------- .nv.info._ZN7cutlass13device_kernelINS_4gemm6kernel13GemmUniversalIN4cute5tupleIJiiiiEEENS1_10collective13CollectiveMmaINS1_35MainloopSm100TmaUmmaWarpSpecializedILi8ELi2ELi4ENS5_IJNS4_1CILi1EEESB_SB_EEEEENS5_IJNSA_ILi64EEENSA_ILi128EEESE_EEENS_10bfloat16_tENS5_IJlSB_lEEESH_SI_NS4_8TiledMMAINS4_8MMA_AtomIJNS4_20SM100_MMA_F16BF16_SSISH_SH_fLi64ELi128ELNS4_4UMMA5MajorE0ELSN_0ELNSM_7ScaleInE0ELSO_0EEEEEENS4_6LayoutISC_NS5_IJNSA_ILi0EEESS_SS_EEEEENS5_IJNS4_10UnderscoreESV_SV_EEEEENS4_13SM90_TMA_LOADENS4_14ComposedLayoutINS4_7SwizzleILi3ELi4ELi3EEENS4_18smem_ptr_flag_bitsILi16EEENSR_INS5_IJNSA_ILi8EEESE_EEENS5_IJSE_SB_EEEEEEEvNS4_8identityESY_S18_vS19_EENS_8epilogue10collective18CollectiveEpilogueINS1B_23Sm100TmaWarpSpecializedILi4ELi2ELi16ELb1ELb0EEEJSG_NS5_IJNSR_ISE_SB_EENSR_INSA_ILi32EEESB_EEEEESH_SI_SH_SI_NS1B_6fusion15FusionCallbacksIS1F_NS1K_17LinearCombinationISH_fSH_fLNS_15FloatRoundStyleE2EEESG_S1J_JEEENS4_5SM1004TMEM4LOAD26SM100_TMEM_LOAD_16dp256b4xESY_NSZ_INS10_ILi2ELi4ELi3EEES13_NSR_INS5_IJS14_S1H_EEENS5_IJS1H_SB_EEEEEEENS4_17SM75_U32x4_LDSM_NENS4_14SM90_TMA_STOREES1Y_NS4_17SM90_U32x4_STSM_NENS4_39AutoVectorizingCopyWithAssumedAlignmentILi128EEEEEEvvEEEEvNT_6ParamsE --------------------------
	.section	.nv.info._ZN7cutlass13device_kernelINS_4gemm6kernel13GemmUniversalIN4cute5tupleIJiiiiEEENS1_10collective13CollectiveMmaINS1_35MainloopSm100TmaUmmaWarpSpecializedILi8ELi2ELi4ENS5_IJNS4_1CILi1EEESB_SB_EEEEENS5_IJNSA_ILi64EEENSA_ILi128EEESE_EEENS_10bfloat16_tENS5_IJlSB_lEEESH_SI_NS4_8TiledMMAINS4_8MMA_AtomIJNS4_20SM100_MMA_F16BF16_SSISH_SH_fLi64ELi128ELNS4_4UMMA5MajorE0ELSN_0ELNSM_7ScaleInE0ELSO_0EEEEEENS4_6LayoutISC_NS5_IJNSA_ILi0EEESS_SS_EEEEENS5_IJNS4_10UnderscoreESV_SV_EEEEENS4_13SM90_TMA_LOADENS4_14ComposedLayoutINS4_7SwizzleILi3ELi4ELi3EEENS4_18smem_ptr_flag_bitsILi16EEENSR_INS5_IJNSA_ILi8EEESE_EEENS5_IJSE_SB_EEEEEEEvNS4_8identityESY_S18_vS19_EENS_8epilogue10collective18CollectiveEpilogueINS1B_23Sm100TmaWarpSpecializedILi4ELi2ELi16ELb1ELb0EEEJSG_NS5_IJNSR_ISE_SB_EENSR_INSA_ILi32EEESB_EEEEESH_SI_SH_SI_NS1B_6fusion15FusionCallbacksIS1F_NS1K_17LinearCombinationISH_fSH_fLNS_15FloatRoundStyleE2EEESG_S1J_JEEENS4_5SM1004TMEM4LOAD26SM100_TMEM_LOAD_16dp256b4xESY_NSZ_INS10_ILi2ELi4ELi3EEES13_NSR_INS5_IJS14_S1H_EEENS5_IJS1H_SB_EEEEEEENS4_17SM75_U32x4_LDSM_NENS4_14SM90_TMA_STOREES1Y_NS4_17SM90_U32x4_STSM_NENS4_39AutoVectorizingCopyWithAssumedAlignmentILi128EEEEEEvvEEEEvNT_6ParamsE,"",@"SHT_CUDA_INFO"
	.sectionflags	@""
	.align	4


	//----- nvinfo : EIATTR_CUDA_API_VERSION
	.align		4
        /*0000*/ 	.byte	0x04, 0x37
        /*0002*/ 	.short	(.L_31 - .L_30)
.L_30:
        /*0004*/ 	.word	0x00000082


	//----- nvinfo : EIATTR_KPARAM_INFO
	.align		4
.L_31:
        /*0008*/ 	.byte	0x04, 0x17
        /*000a*/ 	.short	(.L_33 - .L_32)
.L_32:
        /*000c*/ 	.word	0x00000000
        /*0010*/ 	.short	0x0000
        /*0012*/ 	.short	0x0000
        /*0014*/ 	.byte	0x00, 0xf0, 0x01, 0x20


	//----- nvinfo : EIATTR_AT_ENTRY_FRAGMENTS
	.align		4
.L_33:
        /*0018*/ 	.byte	0x04, 0x4f
        /*001a*/ 	.short	(.L_35 - .L_34)


	//   ....[0]....
.L_34:
        /*001c*/ 	.word	0x00000006


	//----- nvinfo : EIATTR_RESERVED_SMEM_USED
	.align		4
.L_35:
        /*0020*/ 	.byte	0x01, 0x41
	.zero		2


	//----- nvinfo : EIATTR_SPARSE_MMA_MASK
	.align		4
        /*0024*/ 	.byte	0x03, 0x50
        /*0026*/ 	.short	0x0000


	//----- nvinfo : EIATTR_TCGEN05_1CTA_USED
	.align		4
        /*0028*/ 	.byte	0x01, 0x51
	.zero		2


	//----- nvinfo : EIATTR_MAXREG_COUNT
	.align		4
        /*002c*/ 	.byte	0x03, 0x1b
        /*002e*/ 	.short	0x00ff


	//----- nvinfo : EIATTR_NUM_BARRIERS
	.align		4
        /*0030*/ 	.byte	0x02, 0x4c
        /*0032*/ 	.byte	0x07
	.zero		1


	//----- nvinfo : EIATTR_EXTERNS
	.align		4
        /*0034*/ 	.byte	0x04, 0x0f
        /*0036*/ 	.short	(.L_37 - .L_36)


	//   ....[0]....
	.align		4
.L_36:
        /*0038*/ 	.word	index@(__assertfail)


	//----- nvinfo : EIATTR_MERCURY_ISA_VERSION
	.align		4
.L_37:
        /*003c*/ 	.byte	0x03, 0x5f
        /*003e*/ 	.short	0x0101


	//----- nvinfo : EIATTR_INT_WARP_WIDE_INSTR_OFFSETS
	.align		4
        /*0040*/ 	.byte	0x04, 0x31
        /*0042*/ 	.short	(.L_39 - .L_38)


	//   ....[0]....
.L_38:
        /*0044*/ 	.word	0x00001e70


	//   ....[1]....
        /*0048*/ 	.word	0x00003b60


	//   ....[2]....
        /*004c*/ 	.word	0x00003b80


	//   ....[3]....
        /*0050*/ 	.word	0x00003bb0


	//   ....[4]....
        /*0054*/ 	.word	0x000044f0


	//   ....[5]....
        /*0058*/ 	.word	0x00004560


	//   ....[6]....
        /*005c*/ 	.word	0x00004640


	//   ....[7]....
        /*0060*/ 	.word	0x000046c0


	//   ....[8]....
        /*0064*/ 	.word	0x000047d0


	//   ....[9]....
        /*0068*/ 	.word	0x00004860


	//   ....[10]....
        /*006c*/ 	.word	0x00004a40


	//   ....[11]....
        /*0070*/ 	.word	0x00004ba0


	//----- nvinfo : EIATTR_COOP_GROUP_MASK_REGIDS
	.align		4
.L_39:
        /*0074*/ 	.byte	0x04, 0x29
        /*0076*/ 	.short	(.L_41 - .L_40)


	//   ....[0]....
.L_40:
        /*0078*/ 	.word	0xffffffff


	//   ....[1]....
        /*007c*/ 	.word	0xffffffff


	//   ....[2]....
        /*0080*/ 	.word	0xffffffff


	//   ....[3]....
        /*0084*/ 	.word	0xffffffff


	//   ....[4]....
        /*0088*/ 	.word	0xffffffff


	//   ....[5]....
        /*008c*/ 	.word	0xffffffff


	//   ....[6]....
        /*0090*/ 	.word	0xffffffff


	//   ....[7]....
        /*0094*/ 	.word	0xffffffff


	//   ....[8]....
        /*0098*/ 	.word	0xffffffff


	//   ....[9]....
        /*009c*/ 	.word	0xffffffff


	//   ....[10]....
        /*00a0*/ 	.word	0xffffffff


	//   ....[11]....
        /*00a4*/ 	.word	0xffffffff


	//   ....[12]....
        /*00a8*/ 	.word	0xffffffff


	//----- nvinfo : EIATTR_COOP_GROUP_INSTR_OFFSETS
	.align		4
.L_41:
        /*00ac*/ 	.byte	0x04, 0x28
        /*00ae*/ 	.short	(.L_43 - .L_42)


	//   ....[0]....
.L_42:
        /*00b0*/ 	.word	0x00000090


	//   ....[1]....
        /*00b4*/ 	.word	0x000004d0


	//   ....[2]....
        /*00b8*/ 	.word	0x000006c0


	//   ....[3]....
        /*00bc*/ 	.word	0x00000860


	//   ....[4]....
        /*00c0*/ 	.word	0x00000960


	//   ....[5]....
        /*00c4*/ 	.word	0x00000ad0


	//   ....[6]....
        /*00c8*/ 	.word	0x00000c70


	//   ....[7]....
        /*00cc*/ 	.word	0x00001d50


	//   ....[8]....
        /*00d0*/ 	.word	0x00002d70


	//   ....[9]....
        /*00d4*/ 	.word	0x00002f80


	//   ....[10]....
        /*00d8*/ 	.word	0x00002fb0


	//   ....[11]....
        /*00dc*/ 	.word	0x00003a40


	//   ....[12]....
        /*00e0*/ 	.word	0x00003c70


	//----- nvinfo : EIATTR_VRC_CTA_INIT_COUNT
	.align		4
.L_43:
        /*00e4*/ 	.byte	0x02, 0x4a
        /*00e6*/ 	.byte	0x80
	.zero		1


	//----- nvinfo : EIATTR_SYSCALL_OFFSETS
	.align		4
        /*00e8*/ 	.byte	0x04, 0x46
        /*00ea*/ 	.short	(.L_45 - .L_44)


	//   ....[0]....
.L_44:
        /*00ec*/ 	.word	0x00005650


	//   ....[1]....
        /*00f0*/ 	.word	0x00005740


	//   ....[2]....
        /*00f4*/ 	.word	0x00005ea0


	//   ....[3]....
        /*00f8*/ 	.word	0x00006750


	//   ....[4]....
        /*00fc*/ 	.word	0x00006fd0


	//   ....[5]....
        /*0100*/ 	.word	0x00007850


	//----- nvinfo : EIATTR_MBARRIER_INSTR_OFFSETS
	.align		4
.L_45:
        /*0104*/ 	.byte	0x04, 0x39
        /*0106*/ 	.short	(.L_47 - .L_46)


	//   ....[0]....
.L_46:
        /*0108*/ 	.word	0x000005b0
        /*010c*/ 	.word	0x000000ff
        /*0110*/ 	.word	0x00000000
        /*0114*/ 	.short	0x0100
        /*0116*/ 	.byte	0x05
	.zero		1


	//   ....[1]....
        /*0118*/ 	.word	0x000005c0
        /*011c*/ 	.word	0x000000ff
        /*0120*/ 	.word	0x00000040
        /*0124*/ 	.short	0x0100
        /*0126*/ 	.byte	0x05
	.zero		1


	//   ....[2]....
        /*0128*/ 	.word	0x000005d0
        /*012c*/ 	.word	0x000000ff
        /*0130*/ 	.word	0x00000008
        /*0134*/ 	.short	0x0100
        /*0136*/ 	.byte	0x05
	.zero		1


	//   ....[3]....
        /*0138*/ 	.word	0x000005e0
        /*013c*/ 	.word	0x000000ff
        /*0140*/ 	.word	0x00000048
        /*0144*/ 	.short	0x0100
        /*0146*/ 	.byte	0x05
	.zero		1


	//   ....[4]....
        /*0148*/ 	.word	0x000005f0
        /*014c*/ 	.word	0x000000ff
        /*0150*/ 	.word	0x00000010
        /*0154*/ 	.short	0x0100
        /*0156*/ 	.byte	0x05
	.zero		1


	//   ....[5]....
        /*0158*/ 	.word	0x00000600
        /*015c*/ 	.word	0x000000ff
        /*0160*/ 	.word	0x00000050
        /*0164*/ 	.short	0x0100
        /*0166*/ 	.byte	0x05
	.zero		1


	//   ....[6]....
        /*0168*/ 	.word	0x00000610
        /*016c*/ 	.word	0x000000ff
        /*0170*/ 	.word	0x00000018
        /*0174*/ 	.short	0x0100
        /*0176*/ 	.byte	0x05
	.zero		1


	//   ....[7]....
        /*0178*/ 	.word	0x00000620
        /*017c*/ 	.word	0x000000ff
        /*0180*/ 	.word	0x00000058
        /*0184*/ 	.short	0x0100
        /*0186*/ 	.byte	0x05
	.zero		1


	//   ....[8]....
        /*0188*/ 	.word	0x00000630
        /*018c*/ 	.word	0x000000ff
        /*0190*/ 	.word	0x00000020
        /*0194*/ 	.short	0x0100
        /*0196*/ 	.byte	0x05
	.zero		1


	//   ....[9]....
        /*0198*/ 	.word	0x00000640
        /*019c*/ 	.word	0x000000ff
        /*01a0*/ 	.word	0x00000060
        /*01a4*/ 	.short	0x0100
        /*01a6*/ 	.byte	0x05
	.zero		1


	//   ....[10]....
        /*01a8*/ 	.word	0x00000650
        /*01ac*/ 	.word	0x000000ff
        /*01b0*/ 	.word	0x00000028
        /*01b4*/ 	.short	0x0100
        /*01b6*/ 	.byte	0x05
	.zero		1


	//   ....[11]....
        /*01b8*/ 	.word	0x00000660
        /*01bc*/ 	.word	0x000000ff
        /*01c0*/ 	.word	0x00000068
        /*01c4*/ 	.short	0x0100
        /*01c6*/ 	.byte	0x05
	.zero		1


	//   ....[12]....
        /*01c8*/ 	.word	0x00000670
        /*01cc*/ 	.word	0x000000ff
        /*01d0*/ 	.word	0x00000030
        /*01d4*/ 	.short	0x0100
        /*01d6*/ 	.byte	0x05
	.zero		1


	//   ....[13]....
        /*01d8*/ 	.word	0x00000680
        /*01dc*/ 	.word	0x000000ff
        /*01e0*/ 	.word	0x00000070
        /*01e4*/ 	.short	0x0100
        /*01e6*/ 	.byte	0x05
	.zero		1


	//   ....[14]....
        /*01e8*/ 	.word	0x00000690
        /*01ec*/ 	.word	0x000000ff
        /*01f0*/ 	.word	0x00000038
        /*01f4*/ 	.short	0x0100
        /*01f6*/ 	.byte	0x05
	.zero		1


	//   ....[15]....
        /*01f8*/ 	.word	0x000006a0
        /*01fc*/ 	.word	0x000000ff
        /*0200*/ 	.word	0x00000078
        /*0204*/ 	.short	0x0100
        /*0206*/ 	.byte	0x05
	.zero		1


	//   ....[16]....
        /*0208*/ 	.word	0x000007d0
        /*020c*/ 	.word	0x000000ff
        /*0210*/ 	.word	0x00000080
        /*0214*/ 	.short	0x0100
        /*0216*/ 	.byte	0x07
	.zero		1


	//   ....[17]....
        /*0218*/ 	.word	0x000007e0
        /*021c*/ 	.word	0x000000ff
        /*0220*/ 	.word	0x000000a0
        /*0224*/ 	.short	0x0100
        /*0226*/ 	.byte	0x07
	.zero		1


	//   ....[18]....
        /*0228*/ 	.word	0x000007f0
        /*022c*/ 	.word	0x000000ff
        /*0230*/ 	.word	0x00000088
        /*0234*/ 	.short	0x0100
        /*0236*/ 	.byte	0x07
	.zero		1


	//   ....[19]....
        /*0238*/ 	.word	0x00000800
        /*023c*/ 	.word	0x000000ff
        /*0240*/ 	.word	0x000000a8
        /*0244*/ 	.short	0x0100
        /*0246*/ 	.byte	0x07
	.zero		1


	//   ....[20]....
        /*0248*/ 	.word	0x00000810
        /*024c*/ 	.word	0x000000ff
        /*0250*/ 	.word	0x00000090
        /*0254*/ 	.short	0x0100
        /*0256*/ 	.byte	0x07
	.zero		1


	//   ....[21]....
        /*0258*/ 	.word	0x00000820
        /*025c*/ 	.word	0x000000ff
        /*0260*/ 	.word	0x000000b0
        /*0264*/ 	.short	0x0100
        /*0266*/ 	.byte	0x07
	.zero		1


	//   ....[22]....
        /*0268*/ 	.word	0x00000830
        /*026c*/ 	.word	0x000000ff
        /*0270*/ 	.word	0x00000098
        /*0274*/ 	.short	0x0100
        /*0276*/ 	.byte	0x07
	.zero		1


	//   ....[23]....
        /*0278*/ 	.word	0x00000840
        /*027c*/ 	.word	0x000000ff
        /*0280*/ 	.word	0x000000b8
        /*0284*/ 	.short	0x0100
        /*0286*/ 	.byte	0x07
	.zero		1


	//   ....[24]....
        /*0288*/ 	.word	0x00000930
        /*028c*/ 	.word	0x000000ff
        /*0290*/ 	.word	0x000000c0
        /*0294*/ 	.short	0x0100
        /*0296*/ 	.byte	0x05
	.zero		1


	//   ....[25]....
        /*0298*/ 	.word	0x00000940
        /*029c*/ 	.word	0x000000ff
        /*02a0*/ 	.word	0x000000c8
        /*02a4*/ 	.short	0x0100
        /*02a6*/ 	.byte	0x05
	.zero		1


	//   ....[26]....
        /*02a8*/ 	.word	0x00000a80
        /*02ac*/ 	.word	0x000000ff
        /*02b0*/ 	.word	0x000000d0
        /*02b4*/ 	.short	0x0100
        /*02b6*/ 	.byte	0x05
	.zero		1


	//   ....[27]....
        /*02b8*/ 	.word	0x00000a90
        /*02bc*/ 	.word	0x000000ff
        /*02c0*/ 	.word	0x000000e0
        /*02c4*/ 	.short	0x0100
        /*02c6*/ 	.byte	0x05
	.zero		1


	//   ....[28]....
        /*02c8*/ 	.word	0x00000aa0
        /*02cc*/ 	.word	0x000000ff
        /*02d0*/ 	.word	0x000000d8
        /*02d4*/ 	.short	0x0100
        /*02d6*/ 	.byte	0x05
	.zero		1


	//   ....[29]....
        /*02d8*/ 	.word	0x00000ab0
        /*02dc*/ 	.word	0x000000ff
        /*02e0*/ 	.word	0x000000e8
        /*02e4*/ 	.short	0x0100
        /*02e6*/ 	.byte	0x05
	.zero		1


	//   ....[30]....
        /*02e8*/ 	.word	0x00000be0
        /*02ec*/ 	.word	0x000000ff
        /*02f0*/ 	.word	0x000000f0
        /*02f4*/ 	.short	0x0100
        /*02f6*/ 	.byte	0x07
	.zero		1


	//   ....[31]....
        /*02f8*/ 	.word	0x00000bf0
        /*02fc*/ 	.word	0x000000ff
        /*0300*/ 	.word	0x00000110
        /*0304*/ 	.short	0x0100
        /*0306*/ 	.byte	0x07
	.zero		1


	//   ....[32]....
        /*0308*/ 	.word	0x00000c00
        /*030c*/ 	.word	0x000000ff
        /*0310*/ 	.word	0x000000f8
        /*0314*/ 	.short	0x0100
        /*0316*/ 	.byte	0x07
	.zero		1


	//   ....[33]....
        /*0318*/ 	.word	0x00000c10
        /*031c*/ 	.word	0x000000ff
        /*0320*/ 	.word	0x00000118
        /*0324*/ 	.short	0x0100
        /*0326*/ 	.byte	0x07
	.zero		1


	//   ....[34]....
        /*0328*/ 	.word	0x00000c20
        /*032c*/ 	.word	0x000000ff
        /*0330*/ 	.word	0x00000100
        /*0334*/ 	.short	0x0100
        /*0336*/ 	.byte	0x07
	.zero		1


	//   ....[35]....
        /*0338*/ 	.word	0x00000c30
        /*033c*/ 	.word	0x000000ff
        /*0340*/ 	.word	0x00000120
        /*0344*/ 	.short	0x0100
        /*0346*/ 	.byte	0x07
	.zero		1


	//   ....[36]....
        /*0348*/ 	.word	0x00000c40
        /*034c*/ 	.word	0x000000ff
        /*0350*/ 	.word	0x00000108
        /*0354*/ 	.short	0x0100
        /*0356*/ 	.byte	0x07
	.zero		1


	//   ....[37]....
        /*0358*/ 	.word	0x00000c50
        /*035c*/ 	.word	0x000000ff
        /*0360*/ 	.word	0x00000128
        /*0364*/ 	.short	0x0100
        /*0366*/ 	.byte	0x07
	.zero		1


	//   ....[38]....
        /*0368*/ 	.word	0x00000d40
        /*036c*/ 	.word	0x000000ff
        /*0370*/ 	.word	0x00000130
        /*0374*/ 	.short	0x0100
        /*0376*/ 	.byte	0x05
	.zero		1


	//   ....[39]....
        /*0378*/ 	.word	0x00000d50
        /*037c*/ 	.word	0x000000ff
        /*0380*/ 	.word	0x00000140
        /*0384*/ 	.short	0x0100
        /*0386*/ 	.byte	0x05
	.zero		1


	//   ....[40]....
        /*0388*/ 	.word	0x00000d60
        /*038c*/ 	.word	0x000000ff
        /*0390*/ 	.word	0x00000138
        /*0394*/ 	.short	0x0100
        /*0396*/ 	.byte	0x05
	.zero		1


	//   ....[41]....
        /*0398*/ 	.word	0x00000d70
        /*039c*/ 	.word	0x000000ff
        /*03a0*/ 	.word	0x00000148
        /*03a4*/ 	.short	0x0100
        /*03a6*/ 	.byte	0x05
	.zero		1


	//   ....[42]....
        /*03a8*/ 	.word	0x00001650
        /*03ac*/ 	.word	0x00000003
        /*03b0*/ 	.word	0x00000140
        /*03b4*/ 	.short	0x010a
        /*03b6*/ 	.byte	0xff
	.zero		1


	//   ....[43]....
        /*03b8*/ 	.word	0x00001680
        /*03bc*/ 	.word	0x00000003
        /*03c0*/ 	.word	0x00000130
        /*03c4*/ 	.short	0x0101
        /*03c6*/ 	.byte	0xff
	.zero		1


	//   ....[44]....
        /*03c8*/ 	.word	0x00001750
        /*03cc*/ 	.word	0x000000ff
        /*03d0*/ 	.word	0x00000040
        /*03d4*/ 	.short	0x010a
        /*03d6*/ 	.byte	0x08
	.zero		1


	//   ....[45]....
        /*03d8*/ 	.word	0x000017f0
        /*03dc*/ 	.word	0x000000ff
        /*03e0*/ 	.word	0x00000040
        /*03e4*/ 	.short	0x010a
        /*03e6*/ 	.byte	0x21
	.zero		1


	//   ....[46]....
        /*03e8*/ 	.word	0x00001940
        /*03ec*/ 	.word	0x000000ff
        /*03f0*/ 	.word	0x00000040
        /*03f4*/ 	.short	0x010a
        /*03f6*/ 	.byte	0x08
	.zero		1


	//   ....[47]....
        /*03f8*/ 	.word	0x00001a50
        /*03fc*/ 	.word	0x000000ff
        /*0400*/ 	.word	0x000000c8
        /*0404*/ 	.short	0x0101
        /*0406*/ 	.byte	0x04
	.zero		1


	//   ....[48]....
        /*0408*/ 	.word	0x00001a70
        /*040c*/ 	.word	0x000000ff
        /*0410*/ 	.word	0x00000040
        /*0414*/ 	.short	0x010a
        /*0416*/ 	.byte	0x08
	.zero		1


	//   ....[49]....
        /*0418*/ 	.word	0x00001af0
        /*041c*/ 	.word	0x000000ff
        /*0420*/ 	.word	0x00000040
        /*0424*/ 	.short	0x010a
        /*0426*/ 	.byte	0x11
	.zero		1


	//   ....[50]....
        /*0428*/ 	.word	0x00001c40
        /*042c*/ 	.word	0x000000ff
        /*0430*/ 	.word	0x00000040
        /*0434*/ 	.short	0x010a
        /*0436*/ 	.byte	0x08
	.zero		1


	//   ....[51]....
        /*0438*/ 	.word	0x00001d80
        /*043c*/ 	.word	0x00000002
        /*0440*/ 	.word	0x000000d0
        /*0444*/ 	.short	0x010a
        /*0446*/ 	.byte	0xff
	.zero		1


	//   ....[52]....
        /*0448*/ 	.word	0x00001e40
        /*044c*/ 	.word	0x00000002
        /*0450*/ 	.word	0x00000000
        /*0454*/ 	.short	0x0101
        /*0456*/ 	.byte	0xff
	.zero		1


	//   ....[53]....
        /*0458*/ 	.word	0x000023a0
        /*045c*/ 	.word	0x000000ff
        /*0460*/ 	.word	0x00000000
        /*0464*/ 	.short	0x010a
        /*0466*/ 	.byte	0x05
	.zero		1


	//   ....[54]....
        /*0468*/ 	.word	0x00002430
        /*046c*/ 	.word	0x000000ff
        /*0470*/ 	.word	0x00000000
        /*0474*/ 	.short	0x010a
        /*0476*/ 	.byte	0x05
	.zero		1


	//   ....[55]....
        /*0478*/ 	.word	0x000024c0
        /*047c*/ 	.word	0x000000ff
        /*0480*/ 	.word	0x00000000
        /*0484*/ 	.short	0x010a
        /*0486*/ 	.byte	0x05
	.zero		1


	//   ....[56]....
        /*0488*/ 	.word	0x00002550
        /*048c*/ 	.word	0x000000ff
        /*0490*/ 	.word	0x00000000
        /*0494*/ 	.short	0x010a
        /*0496*/ 	.byte	0x05
	.zero		1


	//   ....[57]....
        /*0498*/ 	.word	0x000025e0
        /*049c*/ 	.word	0x000000ff
        /*04a0*/ 	.word	0x00000000
        /*04a4*/ 	.short	0x010a
        /*04a6*/ 	.byte	0x05
	.zero		1


	//   ....[58]....
        /*04a8*/ 	.word	0x00002670
        /*04ac*/ 	.word	0x000000ff
        /*04b0*/ 	.word	0x00000000
        /*04b4*/ 	.short	0x010a
        /*04b6*/ 	.byte	0x05
	.zero		1


	//   ....[59]....
        /*04b8*/ 	.word	0x00002700
        /*04bc*/ 	.word	0x000000ff
        /*04c0*/ 	.word	0x00000000
        /*04c4*/ 	.short	0x010a
        /*04c6*/ 	.byte	0x05
	.zero		1


	//   ....[60]....
        /*04c8*/ 	.word	0x000027a0
        /*04cc*/ 	.word	0x00000000
        /*04d0*/ 	.word	0x00000000
        /*04d4*/ 	.short	0x010a
        /*04d6*/ 	.byte	0xff
	.zero		1


	//   ....[61]....
        /*04d8*/ 	.word	0x000028c0
        /*04dc*/ 	.word	0x00000000
        /*04e0*/ 	.word	0x00000130
        /*04e4*/ 	.short	0x010a
        /*04e6*/ 	.byte	0xff
	.zero		1


	//   ....[62]....
        /*04e8*/ 	.word	0x00002920
        /*04ec*/ 	.word	0x00000004
        /*04f0*/ 	.word	0x00000000
        /*04f4*/ 	.short	0x0101
        /*04f6*/ 	.byte	0xff
	.zero		1


	//   ....[63]....
        /*04f8*/ 	.word	0x00002940
        /*04fc*/ 	.word	0x000000ff
        /*0500*/ 	.word	0x000000e0
        /*0504*/ 	.short	0x010a
        /*0506*/ 	.byte	0x05
	.zero		1


	//   ....[64]....
        /*0508*/ 	.word	0x00002a60
        /*050c*/ 	.word	0x00000000
        /*0510*/ 	.word	0x000000d0
        /*0514*/ 	.short	0x010a
        /*0516*/ 	.byte	0xff
	.zero		1


	//   ....[65]....
        /*0518*/ 	.word	0x00002b70
        /*051c*/ 	.word	0x00000000
        /*0520*/ 	.word	0x00000000
        /*0524*/ 	.short	0x0101
        /*0526*/ 	.byte	0xff
	.zero		1


	//   ....[66]....
        /*0528*/ 	.word	0x00002c00
        /*052c*/ 	.word	0x000000ff
        /*0530*/ 	.word	0x000000e0
        /*0534*/ 	.short	0x0106
        /*0536*/ 	.byte	0x05
	.zero		1


	//   ....[67]....
        /*0538*/ 	.word	0x00002c20
        /*053c*/ 	.word	0x000000ff
        /*0540*/ 	.word	0x000000e0
        /*0544*/ 	.short	0x010a
        /*0546*/ 	.byte	0x05
	.zero		1


	//   ....[68]....
        /*0548*/ 	.word	0x00002cb0
        /*054c*/ 	.word	0x000000ff
        /*0550*/ 	.word	0x000000e0
        /*0554*/ 	.short	0x0106
        /*0556*/ 	.byte	0x04
	.zero		1


	//   ....[69]....
        /*0558*/ 	.word	0x00002cf0
        /*055c*/ 	.word	0x00000000
        /*0560*/ 	.word	0x000000e0
        /*0564*/ 	.short	0x010a
        /*0566*/ 	.byte	0xff
	.zero		1


	//   ....[70]....
        /*0568*/ 	.word	0x00003230
        /*056c*/ 	.word	0x00000000
        /*0570*/ 	.word	0x000000d0
        /*0574*/ 	.short	0x010a
        /*0576*/ 	.byte	0xff
	.zero		1


	//   ....[71]....
        /*0578*/ 	.word	0x00003330
        /*057c*/ 	.word	0x00000003
        /*0580*/ 	.word	0x00000000
        /*0584*/ 	.short	0x0101
        /*0586*/ 	.byte	0xff
	.zero		1


	//   ....[72]....
        /*0588*/ 	.word	0x00003340
        /*058c*/ 	.word	0x000000ff
        /*0590*/ 	.word	0x00000000
        /*0594*/ 	.short	0x010a
        /*0596*/ 	.byte	0x06
	.zero		1


	//   ....[73]....
        /*0598*/ 	.word	0x000033c0
        /*059c*/ 	.word	0x000000ff
        /*05a0*/ 	.word	0x00000110
        /*05a4*/ 	.short	0x010a
        /*05a6*/ 	.byte	0x07
	.zero		1


	//   ....[74]....
        /*05a8*/ 	.word	0x000034a0
        /*05ac*/ 	.word	0x000000ff
        /*05b0*/ 	.word	0x00000000
        /*05b4*/ 	.short	0x010a
        /*05b6*/ 	.byte	0x06
	.zero		1


	//   ....[75]....
        /*05b8*/ 	.word	0x000035d0
        /*05bc*/ 	.word	0x000000ff
        /*05c0*/ 	.word	0x00000000
        /*05c4*/ 	.short	0x010a
        /*05c6*/ 	.byte	0x1a
	.zero		1


	//   ....[76]....
        /*05c8*/ 	.word	0x00003870
        /*05cc*/ 	.word	0x000000ff
        /*05d0*/ 	.word	0x00000000
        /*05d4*/ 	.short	0x010a
        /*05d6*/ 	.byte	0x06
	.zero		1


	//   ....[77]....
        /*05d8*/ 	.word	0x00003900
        /*05dc*/ 	.word	0x000000ff
        /*05e0*/ 	.word	0x00000000
        /*05e4*/ 	.short	0x010a
        /*05e6*/ 	.byte	0x06
	.zero		1


	//   ....[78]....
        /*05e8*/ 	.word	0x00003990
        /*05ec*/ 	.word	0x000000ff
        /*05f0*/ 	.word	0x00000000
        /*05f4*/ 	.short	0x010a
        /*05f6*/ 	.byte	0x06
	.zero		1


	//   ....[79]....
        /*05f8*/ 	.word	0x00003a20
        /*05fc*/ 	.word	0x000000ff
        /*0600*/ 	.word	0x00000000
        /*0604*/ 	.short	0x010a
        /*0606*/ 	.byte	0x07
	.zero		1


	//   ....[80]....
        /*0608*/ 	.word	0x00003ea0
        /*060c*/ 	.word	0x00000000
        /*0610*/ 	.word	0x000000d0
        /*0614*/ 	.short	0x010a
        /*0616*/ 	.byte	0xff
	.zero		1


	//   ....[81]....
        /*0618*/ 	.word	0x00003f60
        /*061c*/ 	.word	0x00000000
        /*0620*/ 	.word	0x00000000
        /*0624*/ 	.short	0x0101
        /*0626*/ 	.byte	0xff
	.zero		1


	//   ....[82]....
        /*0628*/ 	.word	0x00004280
        /*062c*/ 	.word	0x000000ff
        /*0630*/ 	.word	0x000000c8
        /*0634*/ 	.short	0x010a
        /*0636*/ 	.byte	0x07
	.zero		1


	//   ....[83]....
        /*0638*/ 	.word	0x00004470
        /*063c*/ 	.word	0x000000ff
        /*0640*/ 	.word	0x000000a0
        /*0644*/ 	.short	0x010a
        /*0646*/ 	.byte	0x07
	.zero		1


	//   ....[84]....
        /*0648*/ 	.word	0x000045e0
        /*064c*/ 	.word	0x000000ff
        /*0650*/ 	.word	0x00000080
        /*0654*/ 	.short	0x010b
        /*0656*/ 	.byte	0x07
	.zero		1


	//   ....[85]....
        /*0658*/ 	.word	0x000045f0
        /*065c*/ 	.word	0x000000ff
        /*0660*/ 	.word	0x00000000
        /*0664*/ 	.short	0x0101
        /*0666*/ 	.byte	0x08
	.zero		1


	//   ....[86]....
        /*0668*/ 	.word	0x00004610
        /*066c*/ 	.word	0x000000ff
        /*0670*/ 	.word	0x000000a8
        /*0674*/ 	.short	0x010a
        /*0676*/ 	.byte	0x07
	.zero		1


	//   ....[87]....
        /*0678*/ 	.word	0x00004770
        /*067c*/ 	.word	0x000000ff
        /*0680*/ 	.word	0x00000088
        /*0684*/ 	.short	0x010b
        /*0686*/ 	.byte	0x07
	.zero		1


	//   ....[88]....
        /*0688*/ 	.word	0x00004780
        /*068c*/ 	.word	0x000000ff
        /*0690*/ 	.word	0x00000000
        /*0694*/ 	.short	0x0101
        /*0696*/ 	.byte	0x08
	.zero		1


	//   ....[89]....
        /*0698*/ 	.word	0x00004790
        /*069c*/ 	.word	0x000000ff
        /*06a0*/ 	.word	0x000000b0
        /*06a4*/ 	.short	0x010a
        /*06a6*/ 	.byte	0x07
	.zero		1


	//   ....[90]....
        /*06a8*/ 	.word	0x00004930
        /*06ac*/ 	.word	0x000000ff
        /*06b0*/ 	.word	0x00000090
        /*06b4*/ 	.short	0x010b
        /*06b6*/ 	.byte	0x07
	.zero		1


	//   ....[91]....
        /*06b8*/ 	.word	0x000049a0
        /*06bc*/ 	.word	0x000000ff
        /*06c0*/ 	.word	0x00000000
        /*06c4*/ 	.short	0x0101
        /*06c6*/ 	.byte	0x08
	.zero		1


	//   ....[92]....
        /*06c8*/ 	.word	0x000049d0
        /*06cc*/ 	.word	0x000000ff
        /*06d0*/ 	.word	0x000000b8
        /*06d4*/ 	.short	0x010a
        /*06d6*/ 	.byte	0x07
	.zero		1


	//   ....[93]....
        /*06d8*/ 	.word	0x00004be0
        /*06dc*/ 	.word	0x000000ff
        /*06e0*/ 	.word	0x00000098
        /*06e4*/ 	.short	0x010b
        /*06e6*/ 	.byte	0x07
	.zero		1


	//   ....[94]....
        /*06e8*/ 	.word	0x00004c00
        /*06ec*/ 	.word	0x000000ff
        /*06f0*/ 	.word	0x00000000
        /*06f4*/ 	.short	0x0101
        /*06f6*/ 	.byte	0x0d
	.zero		1


	//   ....[95]....
        /*06f8*/ 	.word	0x00004c30
        /*06fc*/ 	.word	0x000000ff
        /*0700*/ 	.word	0x000000a0
        /*0704*/ 	.short	0x010a
        /*0706*/ 	.byte	0x07
	.zero		1


	//   ....[96]....
        /*0708*/ 	.word	0x00004c50
        /*070c*/ 	.word	0x000000ff
        /*0710*/ 	.word	0x000000a8
        /*0714*/ 	.short	0x010a
        /*0716*/ 	.byte	0x07
	.zero		1


	//   ....[97]....
        /*0718*/ 	.word	0x00004c70
        /*071c*/ 	.word	0x000000ff
        /*0720*/ 	.word	0x000000b0
        /*0724*/ 	.short	0x010a
        /*0726*/ 	.byte	0x07
	.zero		1


	//   ....[98]....
        /*0728*/ 	.word	0x00004cb0
        /*072c*/ 	.word	0x00000000
        /*0730*/ 	.word	0x000000b8
        /*0734*/ 	.short	0x010a
        /*0736*/ 	.byte	0xff
	.zero		1


	//   ....[99]....
        /*0738*/ 	.word	0x00005010
        /*073c*/ 	.word	0x00000000
        /*0740*/ 	.word	0x000000d0
        /*0744*/ 	.short	0x010a
        /*0746*/ 	.byte	0xff
	.zero		1


	//   ....[100]....
        /*0748*/ 	.word	0x00005120
        /*074c*/ 	.word	0x00000000
        /*0750*/ 	.word	0x00000000
        /*0754*/ 	.short	0x0101
        /*0756*/ 	.byte	0xff
	.zero		1


	//   ....[101]....
        /*0758*/ 	.word	0x00005b80
        /*075c*/ 	.word	0x000000ff
        /*0760*/ 	.word	0x00000080
        /*0764*/ 	.short	0x010a
        /*0766*/ 	.byte	0x30
	.zero		1


	//   ....[102]....
        /*0768*/ 	.word	0x00005bf0
        /*076c*/ 	.word	0x0000004f
        /*0770*/ 	.word	0x000000f0
        /*0774*/ 	.short	0x010a
        /*0776*/ 	.byte	0xff
	.zero		1


	//   ....[103]....
        /*0778*/ 	.word	0x00005ca0
        /*077c*/ 	.word	0x000000ff
        /*0780*/ 	.word	0x00000080
        /*0784*/ 	.short	0x010a
        /*0786*/ 	.byte	0x30
	.zero		1


	//   ....[104]....
        /*0788*/ 	.word	0x00005d80
        /*078c*/ 	.word	0x0000004f
        /*0790*/ 	.word	0x000000f0
        /*0794*/ 	.short	0x010a
        /*0796*/ 	.byte	0xff
	.zero		1


	//   ....[105]....
        /*0798*/ 	.word	0x000064b0
        /*079c*/ 	.word	0x00000000
        /*07a0*/ 	.word	0x00000000
        /*07a4*/ 	.short	0x0101
        /*07a6*/ 	.byte	0xff
	.zero		1


	//   ....[106]....
        /*07a8*/ 	.word	0x000064c0
        /*07ac*/ 	.word	0x00000003
        /*07b0*/ 	.word	0x00000080
        /*07b4*/ 	.short	0x010a
        /*07b6*/ 	.byte	0xff
	.zero		1


	//   ....[107]....
        /*07b8*/ 	.word	0x00006580
        /*07bc*/ 	.word	0x00000003
        /*07c0*/ 	.word	0x00000080
        /*07c4*/ 	.short	0x010a
        /*07c6*/ 	.byte	0xff
	.zero		1


	//   ....[108]....
        /*07c8*/ 	.word	0x00006d30
        /*07cc*/ 	.word	0x00000026
        /*07d0*/ 	.word	0x00000000
        /*07d4*/ 	.short	0x0101
        /*07d6*/ 	.byte	0xff
	.zero		1


	//   ....[109]....
        /*07d8*/ 	.word	0x00006d50
        /*07dc*/ 	.word	0x00000053
        /*07e0*/ 	.word	0x00000080
        /*07e4*/ 	.short	0x010a
        /*07e6*/ 	.byte	0xff
	.zero		1


	//   ....[110]....
        /*07e8*/ 	.word	0x00006e00
        /*07ec*/ 	.word	0x00000053
        /*07f0*/ 	.word	0x00000080
        /*07f4*/ 	.short	0x010a
        /*07f6*/ 	.byte	0xff
	.zero		1


	//   ....[111]....
        /*07f8*/ 	.word	0x000075b0
        /*07fc*/ 	.word	0x00000026
        /*0800*/ 	.word	0x00000000
        /*0804*/ 	.short	0x0101
        /*0806*/ 	.byte	0xff
	.zero		1


	//   ....[112]....
        /*0808*/ 	.word	0x000075d0
        /*080c*/ 	.word	0x00000058
        /*0810*/ 	.word	0x00000080
        /*0814*/ 	.short	0x010a
        /*0816*/ 	.byte	0xff
	.zero		1


	//   ....[113]....
        /*0818*/ 	.word	0x00007680
        /*081c*/ 	.word	0x00000058
        /*0820*/ 	.word	0x00000080
        /*0824*/ 	.short	0x010a
        /*0826*/ 	.byte	0xff
	.zero		1


	//   ....[114]....
        /*0828*/ 	.word	0x000079c0
        /*082c*/ 	.word	0x000000ff
        /*0830*/ 	.word	0x00000000
        /*0834*/ 	.short	0x0101
        /*0836*/ 	.byte	0x05
	.zero		1


	//   ....[115]....
        /*0838*/ 	.word	0x00007e90
        /*083c*/ 	.word	0x00000002
        /*0840*/ 	.word	0x00000000
        /*0844*/ 	.short	0x0101
        /*0846*/ 	.byte	0xff
	.zero		1


	//   ....[116]....
        /*0848*/ 	.word	0x00008100
        /*084c*/ 	.word	0x000000ff
        /*0850*/ 	.word	0x00000000
        /*0854*/ 	.short	0x0101
        /*0856*/ 	.byte	0x04
	.zero		1


	//   ....[117]....
        /*0858*/ 	.word	0x00008120
        /*085c*/ 	.word	0x00000003
        /*0860*/ 	.word	0x00000140
        /*0864*/ 	.short	0x010a
        /*0866*/ 	.byte	0xff
	.zero		1


	//   ....[118]....
        /*0868*/ 	.word	0x00008180
        /*086c*/ 	.word	0x00000002
        /*0870*/ 	.word	0x00000040
        /*0874*/ 	.short	0x010a
        /*0876*/ 	.byte	0xff
	.zero		1


	//   ....[119]....
        /*0878*/ 	.word	0x000081e0
        /*087c*/ 	.word	0x00000002
        /*0880*/ 	.word	0x00000040
        /*0884*/ 	.short	0x010a
        /*0886*/ 	.byte	0xff
	.zero		1


	//   ....[120]....
        /*0888*/ 	.word	0x00008230
        /*088c*/ 	.word	0x00000002
        /*0890*/ 	.word	0x000000d0
        /*0894*/ 	.short	0x010a
        /*0896*/ 	.byte	0xff
	.zero		1


	//   ....[121]....
        /*0898*/ 	.word	0x00008290
        /*089c*/ 	.word	0x00000000
        /*08a0*/ 	.word	0x00000000
        /*08a4*/ 	.short	0x010a
        /*08a6*/ 	.byte	0xff
	.zero		1


	//   ....[122]....
        /*08a8*/ 	.word	0x000082f0
        /*08ac*/ 	.word	0x00000000
        /*08b0*/ 	.word	0x00000000
        /*08b4*/ 	.short	0x010a
        /*08b6*/ 	.byte	0xff
	.zero		1


	//   ....[123]....
        /*08b8*/ 	.word	0x00008350
        /*08bc*/ 	.word	0x00000000
        /*08c0*/ 	.word	0x00000000
        /*08c4*/ 	.short	0x010a
        /*08c6*/ 	.byte	0xff
	.zero		1


	//   ....[124]....
        /*08c8*/ 	.word	0x000083b0
        /*08cc*/ 	.word	0x00000000
        /*08d0*/ 	.word	0x00000000
        /*08d4*/ 	.short	0x010a
        /*08d6*/ 	.byte	0xff
	.zero		1


	//   ....[125]....
        /*08d8*/ 	.word	0x00008410
        /*08dc*/ 	.word	0x00000000
        /*08e0*/ 	.word	0x00000000
        /*08e4*/ 	.short	0x010a
        /*08e6*/ 	.byte	0xff
	.zero		1


	//   ....[126]....
        /*08e8*/ 	.word	0x00008470
        /*08ec*/ 	.word	0x00000000
        /*08f0*/ 	.word	0x00000000
        /*08f4*/ 	.short	0x010a
        /*08f6*/ 	.byte	0xff
	.zero		1


	//   ....[127]....
        /*08f8*/ 	.word	0x000084d0
        /*08fc*/ 	.word	0x00000000
        /*0900*/ 	.word	0x00000000
        /*0904*/ 	.short	0x010a
        /*0906*/ 	.byte	0xff
	.zero		1


	//   ....[128]....
        /*0908*/ 	.word	0x00008520
        /*090c*/ 	.word	0x00000000
        /*0910*/ 	.word	0x00000130
        /*0914*/ 	.short	0x010a
        /*0916*/ 	.byte	0xff
	.zero		1


	//   ....[129]....
        /*0918*/ 	.word	0x00008580
        /*091c*/ 	.word	0x00000000
        /*0920*/ 	.word	0x000000e0
        /*0924*/ 	.short	0x010a
        /*0926*/ 	.byte	0xff
	.zero		1


	//   ....[130]....
        /*0928*/ 	.word	0x000085d0
        /*092c*/ 	.word	0x00000000
        /*0930*/ 	.word	0x000000d0
        /*0934*/ 	.short	0x010a
        /*0936*/ 	.byte	0xff
	.zero		1


	//   ....[131]....
        /*0938*/ 	.word	0x00008630
        /*093c*/ 	.word	0x00000000
        /*0940*/ 	.word	0x000000e0
        /*0944*/ 	.short	0x010a
        /*0946*/ 	.byte	0xff
	.zero		1


	//   ....[132]....
        /*0948*/ 	.word	0x00008680
        /*094c*/ 	.word	0x00000000
        /*0950*/ 	.word	0x000000d0
        /*0954*/ 	.short	0x010a
        /*0956*/ 	.byte	0xff
	.zero		1


	//   ....[133]....
        /*0958*/ 	.word	0x000086e0
        /*095c*/ 	.word	0x00000003
        /*0960*/ 	.word	0x00000110
        /*0964*/ 	.short	0x010a
        /*0966*/ 	.byte	0xff
	.zero		1


	//   ....[134]....
        /*0968*/ 	.word	0x00008740
        /*096c*/ 	.word	0x00000000
        /*0970*/ 	.word	0x00000000
        /*0974*/ 	.short	0x010a
        /*0976*/ 	.byte	0xff
	.zero		1


	//   ....[135]....
        /*0978*/ 	.word	0x000087a0
        /*097c*/ 	.word	0x00000000
        /*0980*/ 	.word	0x00000000
        /*0984*/ 	.short	0x010a
        /*0986*/ 	.byte	0xff
	.zero		1


	//   ....[136]....
        /*0988*/ 	.word	0x00008800
        /*098c*/ 	.word	0x00000000
        /*0990*/ 	.word	0x00000000
        /*0994*/ 	.short	0x010a
        /*0996*/ 	.byte	0xff
	.zero		1


	//   ....[137]....
        /*0998*/ 	.word	0x00008860
        /*099c*/ 	.word	0x00000000
        /*09a0*/ 	.word	0x00000000
        /*09a4*/ 	.short	0x010a
        /*09a6*/ 	.byte	0xff
	.zero		1


	//   ....[138]....
        /*09a8*/ 	.word	0x000088c0
        /*09ac*/ 	.word	0x00000000
        /*09b0*/ 	.word	0x00000000
        /*09b4*/ 	.short	0x010a
        /*09b6*/ 	.byte	0xff
	.zero		1


	//   ....[139]....
        /*09b8*/ 	.word	0x00008910
        /*09bc*/ 	.word	0x00000000
        /*09c0*/ 	.word	0x000000d0
        /*09c4*/ 	.short	0x010a
        /*09c6*/ 	.byte	0xff
	.zero		1


	//   ....[140]....
        /*09c8*/ 	.word	0x00008970
        /*09cc*/ 	.word	0x00000000
        /*09d0*/ 	.word	0x000000c8
        /*09d4*/ 	.short	0x010a
        /*09d6*/ 	.byte	0xff
	.zero		1


	//   ....[141]....
        /*09d8*/ 	.word	0x000089d0
        /*09dc*/ 	.word	0x00000003
        /*09e0*/ 	.word	0x000000a0
        /*09e4*/ 	.short	0x010a
        /*09e6*/ 	.byte	0xff
	.zero		1


	//   ....[142]....
        /*09e8*/ 	.word	0x00008a30
        /*09ec*/ 	.word	0x00000003
        /*09f0*/ 	.word	0x000000a8
        /*09f4*/ 	.short	0x010a
        /*09f6*/ 	.byte	0xff
	.zero		1


	//   ....[143]....
        /*09f8*/ 	.word	0x00008a90
        /*09fc*/ 	.word	0x00000003
        /*0a00*/ 	.word	0x000000b0
        /*0a04*/ 	.short	0x010a
        /*0a06*/ 	.byte	0xff
	.zero		1


	//   ....[144]....
        /*0a08*/ 	.word	0x00008af0
        /*0a0c*/ 	.word	0x00000003
        /*0a10*/ 	.word	0x000000b8
        /*0a14*/ 	.short	0x010a
        /*0a16*/ 	.byte	0xff
	.zero		1


	//   ....[145]....
        /*0a18*/ 	.word	0x00008b50
        /*0a1c*/ 	.word	0x00000000
        /*0a20*/ 	.word	0x000000a0
        /*0a24*/ 	.short	0x010a
        /*0a26*/ 	.byte	0xff
	.zero		1


	//   ....[146]....
        /*0a28*/ 	.word	0x00008bb0
        /*0a2c*/ 	.word	0x00000000
        /*0a30*/ 	.word	0x000000a8
        /*0a34*/ 	.short	0x010a
        /*0a36*/ 	.byte	0xff
	.zero		1


	//   ....[147]....
        /*0a38*/ 	.word	0x00008c10
        /*0a3c*/ 	.word	0x00000000
        /*0a40*/ 	.word	0x000000b0
        /*0a44*/ 	.short	0x010a
        /*0a46*/ 	.byte	0xff
	.zero		1


	//   ....[148]....
        /*0a48*/ 	.word	0x00008c60
        /*0a4c*/ 	.word	0x00000000
        /*0a50*/ 	.word	0x000000d0
        /*0a54*/ 	.short	0x010a
        /*0a56*/ 	.byte	0xff
	.zero		1


	//   ....[149]....
        /*0a58*/ 	.word	0x00008cc0
        /*0a5c*/ 	.word	0x00000002
        /*0a60*/ 	.word	0x00000080
        /*0a64*/ 	.short	0x010a
        /*0a66*/ 	.byte	0xff
	.zero		1


	//   ....[150]....
        /*0a68*/ 	.word	0x00008d10
        /*0a6c*/ 	.word	0x0000004f
        /*0a70*/ 	.word	0x000000f0
        /*0a74*/ 	.short	0x010a
        /*0a76*/ 	.byte	0xff
	.zero		1


	//   ....[151]....
        /*0a78*/ 	.word	0x00008d60
        /*0a7c*/ 	.word	0x00000003
        /*0a80*/ 	.word	0x00000080
        /*0a84*/ 	.short	0x010a
        /*0a86*/ 	.byte	0xff
	.zero		1


	//   ....[152]....
        /*0a88*/ 	.word	0x00008db0
        /*0a8c*/ 	.word	0x00000053
        /*0a90*/ 	.word	0x00000080
        /*0a94*/ 	.short	0x010a
        /*0a96*/ 	.byte	0xff
	.zero		1


	//   ....[153]....
        /*0a98*/ 	.word	0x00008e00
        /*0a9c*/ 	.word	0x00000058
        /*0aa0*/ 	.word	0x00000080
        /*0aa4*/ 	.short	0x010a
        /*0aa6*/ 	.byte	0xff
	.zero		1


	//----- nvinfo : EIATTR_NUM_MBARRIERS
	.align		4
.L_47:
        /*0aa8*/ 	.byte	0x03, 0x38
        /*0aaa*/ 	.short	0x002a


	//----- nvinfo : EIATTR_EXIT_INSTR_OFFSETS
	.align		4
        /*0aac*/ 	.byte	0x04, 0x1c
        /*0aae*/ 	.short	(.L_49 - .L_48)


	//   ....[0]....
.L_48:
        /*0ab0*/ 	.word	0x000027d0


	//   ....[1]....
        /*0ab4*/ 	.word	0x00002cc0


	//   ....[2]....
        /*0ab8*/ 	.word	0x00002d20


	//   ....[3]....
        /*0abc*/ 	.word	0x00003c80


	//   ....[4]....
        /*0ac0*/ 	.word	0x00004ce0


	//   ....[5]....
        /*0ac4*/ 	.word	0x00004d20


	//   ....[6]....
        /*0ac8*/ 	.word	0x00007ff0


	//   ....[7]....
        /*0acc*/ 	.word	0x00008070


	//   ....[8]....
        /*0ad0*/ 	.word	0x000080a0


	//   ....[9]....
        /*0ad4*/ 	.word	0x00008110


	//----- nvinfo : EIATTR_MAX_THREADS
	.align		4
.L_49:
        /*0ad8*/ 	.byte	0x04, 0x05
        /*0ada*/ 	.short	(.L_51 - .L_50)
.L_50:
        /*0adc*/ 	.word	0x00000100
        /*0ae0*/ 	.word	0x00000001
        /*0ae4*/ 	.word	0x00000001


	//----- nvinfo : EIATTR_CRS_STACK_SIZE
	.align		4
.L_51:
        /*0ae8*/ 	.byte	0x04, 0x1e
        /*0aea*/ 	.short	(.L_53 - .L_52)
.L_52:
        /*0aec*/ 	.word	0x00000000


	//----- nvinfo : EIATTR_CBANK_PARAM_SIZE
	.align		4
.L_53:
        /*0af0*/ 	.byte	0x03, 0x19
        /*0af2*/ 	.short	0x0800


	//----- nvinfo : EIATTR_PARAM_CBANK
	.align		4
        /*0af4*/ 	.byte	0x04, 0x0a
        /*0af6*/ 	.short	(.L_55 - .L_54)
	.align		4
.L_54:
        /*0af8*/ 	.word	index@(.nv.constant0._ZN7cutlass13device_kernelINS_4gemm6kernel13GemmUniversalIN4cute5tupleIJiiiiEEENS1_10collective13CollectiveMmaINS1_35MainloopSm100TmaUmmaWarpSpecializedILi8ELi2ELi4ENS5_IJNS4_1CILi1EEESB_SB_EEEEENS5_IJNSA_ILi64EEENSA_ILi128EEESE_EEENS_10bfloat16_tENS5_IJlSB_lEEESH_SI_NS4_8TiledMMAINS4_8MMA_AtomIJNS4_20SM100_MMA_F16BF16_SSISH_SH_fLi64ELi128ELNS4_4UMMA5MajorE0ELSN_0ELNSM_7ScaleInE0ELSO_0EEEEEENS4_6LayoutISC_NS5_IJNSA_ILi0EEESS_SS_EEEEENS5_IJNS4_10UnderscoreESV_SV_EEEEENS4_13SM90_TMA_LOADENS4_14ComposedLayoutINS4_7SwizzleILi3ELi4ELi3EEENS4_18smem_ptr_flag_bitsILi16EEENSR_INS5_IJNSA_ILi8EEESE_EEENS5_IJSE_SB_EEEEEEEvNS4_8identityESY_S18_vS19_EENS_8epilogue10collective18CollectiveEpilogueINS1B_23Sm100TmaWarpSpecializedILi4ELi2ELi16ELb1ELb0EEEJSG_NS5_IJNSR_ISE_SB_EENSR_INSA_ILi32EEESB_EEEEESH_SI_SH_SI_NS1B_6fusion15FusionCallbacksIS1F_NS1K_17LinearCombinationISH_fSH_fLNS_15FloatRoundStyleE2EEESG_S1J_JEEENS4_5SM1004TMEM4LOAD26SM100_TMEM_LOAD_16dp256b4xESY_NSZ_INS10_ILi2ELi4ELi3EEES13_NSR_INS5_IJS14_S1H_EEENS5_IJS1H_SB_EEEEEEENS4_17SM75_U32x4_LDSM_NENS4_14SM90_TMA_STOREES1Y_NS4_17SM90_U32x4_STSM_NENS4_39AutoVectorizingCopyWithAssumedAlignmentILi128EEEEEEvvEEEEvNT_6ParamsE)
        /*0afc*/ 	.short	0x0380
        /*0afe*/ 	.short	0x0800


	//----- nvinfo : EIATTR_SW_WAR
	.align		4
.L_55:
        /*0b00*/ 	.byte	0x04, 0x36
        /*0b02*/ 	.short	(.L_57 - .L_56)
.L_56:
        /*0b04*/ 	.word	0x00000008
.L_57:


//--------------------- .nv.callgraph             --------------------------
	.section	.nv.callgraph,"",@"SHT_CUDA_CALLGRAPH"
	.align	4
	.sectionentsize	8
	.align		4
        /*0000*/ 	.word	0x00000000
	.align		4
        /*0004*/ 	.word	0xffffffff
	.align		4
        /*0008*/ 	.word	index@(_ZN7cutlass13device_kernelINS_4gemm6kernel13GemmUniversalIN4cute5tupleIJiiiiEEENS1_10collective13CollectiveMmaINS1_35MainloopSm100TmaUmmaWarpSpecializedILi8ELi2ELi4ENS5_IJNS4_1CILi1EEESB_SB_EEEEENS5_IJNSA_ILi64EEENSA_ILi128EEESE_EEENS_10bfloat16_tENS5_IJlSB_lEEESH_SI_NS4_8TiledMMAINS4_8MMA_AtomIJNS4_20SM100_MMA_F16BF16_SSISH_SH_fLi64ELi128ELNS4_4UMMA5MajorE0ELSN_0ELNSM_7ScaleInE0ELSO_0EEEEEENS4_6LayoutISC_NS5_IJNSA_ILi0EEESS_SS_EEEEENS5_IJNS4_10UnderscoreESV_SV_EEEEENS4_13SM90_TMA_LOADENS4_14ComposedLayoutINS4_7SwizzleILi3ELi4ELi3EEENS4_18smem_ptr_flag_bitsILi16EEENSR_INS5_IJNSA_ILi8EEESE_EEENS5_IJSE_SB_EEEEEEEvNS4_8identityESY_S18_vS19_EENS_8epilogue10collective18CollectiveEpilogueINS1B_23Sm100TmaWarpSpecializedILi4ELi2ELi16ELb1ELb0EEEJSG_NS5_IJNSR_ISE_SB_EENSR_INSA_ILi32EEESB_EEEEESH_SI_SH_SI_NS1B_6fusion15FusionCallbacksIS1F_NS1K_17LinearCombinationISH_fSH_fLNS_15FloatRoundStyleE2EEESG_S1J_JEEENS4_5SM1004TMEM4LOAD26SM100_TMEM_LOAD_16dp256b4xESY_NSZ_INS10_ILi2ELi4ELi3EEES13_NSR_INS5_IJS14_S1H_EEENS5_IJS1H_SB_EEEEEEENS4_17SM75_U32x4_LDSM_NENS4_14SM90_TMA_STOREES1Y_NS4_17SM90_U32x4_STSM_NENS4_39AutoVectorizingCopyWithAssumedAlignmentILi128EEEEEEvvEEEEvNT_6ParamsE)
	.align		4
        /*000c*/ 	.word	index@(__assertfail)
	.align		4
        /*0010*/ 	.word	0x00000000
	.align		4
        /*0014*/ 	.word	0xfffffffe
	.align		4
        /*0018*/ 	.word	0x00000000
	.align		4
        /*001c*/ 	.word	0xfffffffd
	.align		4
        /*0020*/ 	.word	0x00000000
	.align		4
        /*0024*/ 	.word	0xfffffffc


//--------------------- .nv.constant4             --------------------------
	.section	.nv.constant4,"a",@progbits
	.align	8
	.align		8
.nv.constant4:
        /*0000*/ 	.dword	__assertfail
	.align		8
        /*0008*/ 	.dword	__unnamed_1
	.align		8
        /*0010*/ 	.dword	__unnamed_2
	.align		8
        /*0018*/ 	.dword	_ZN40_INTERNAL_ac34de6e_4_k_cu_c91471bc_190944cuda3std3__45__cpo5beginE
	.align		8
        /*0020*/ 	.dword	_ZN40_INTERNAL_ac34de6e_4_k_cu_c91471bc_190944cuda3std3__45__cpo3endE
	.align		8
        /*0028*/ 	.dword	_ZN40_INTERNAL_ac34de6e_4_k_cu_c91471bc_190944cuda3std3__45__cpo6cbeginE
	.align		8
        /*0030*/ 	.dword	_ZN40_INTERNAL_ac34de6e_4_k_cu_c91471bc_190944cuda3std3__45__cpo4cendE
	.align		8
        /*0038*/ 	.dword	_ZN40_INTERNAL_ac34de6e_4_k_cu_c91471bc_190944cuda3std3__442_GLOBAL__N__ac34de6e_4_k_cu_c91471bc_190946ignoreE
	.align		8
        /*0040*/ 	.dword	_ZN40_INTERNAL_ac34de6e_4_k_cu_c91471bc_190944cuda3std3__419piecewise_constructE
	.align		8
        /*0048*/ 	.dword	_ZN40_INTERNAL_ac34de6e_4_k_cu_c91471bc_190944cuda3std3__48in_placeE
	.align		8
        /*0050*/ 	.dword	_ZN40_INTERNAL_ac34de6e_4_k_cu_c91471bc_190944cuda3std6ranges3__45__cpo4swapE
	.align		8
        /*0058*/ 	.dword	_ZN40_INTERNAL_ac34de6e_4_k_cu_c91471bc_190944cuda3std6ranges3__45__cpo9iter_moveE
	.align		8
        /*0060*/ 	.dword	_ZN40_INTERNAL_ac34de6e_4_k_cu_c91471bc_190944cute7productE
	.align		8
        /*0068*/ 	.dword	_ZN40_INTERNAL_ac34de6e_4_k_cu_c91471bc_190944cute1_E
	.align		8
        /*0070*/ 	.dword	$str$25
	.align		8
        /*0078*/ 	.dword	$str$26
	.align		8
        /*0080*/ 	.dword	$str$27
	.align		8
        /*0088*/ 	.dword	$str$28


//--------------------- .text._ZN7cutlass13device_kernelINS_4gemm6kernel13GemmUniversalIN4cute5tupleIJiiiiEEENS1_10collective13CollectiveMmaINS1_35MainloopSm100TmaUmmaWarpSpecializedILi8ELi2ELi4ENS5_IJNS4_1CILi1EEESB_SB_EEEEENS5_IJNSA_ILi64EEENSA_ILi128EEESE_EEENS_10bfloat16_tENS5_IJlSB_lEEESH_SI_NS4_8TiledMMAINS4_8MMA_AtomIJNS4_20SM100_MMA_F16BF16_SSISH_SH_fLi64ELi128ELNS4_4UMMA5MajorE0ELSN_0ELNSM_7ScaleInE0ELSO_0EEEEEENS4_6LayoutISC_NS5_IJNSA_ILi0EEESS_SS_EEEEENS5_IJNS4_10UnderscoreESV_SV_EEEEENS4_13SM90_TMA_LOADENS4_14ComposedLayoutINS4_7SwizzleILi3ELi4ELi3EEENS4_18smem_ptr_flag_bitsILi16EEENSR_INS5_IJNSA_ILi8EEESE_EEENS5_IJSE_SB_EEEEEEEvNS4_8identityESY_S18_vS19_EENS_8epilogue10collective18CollectiveEpilogueINS1B_23Sm100TmaWarpSpecializedILi4ELi2ELi16ELb1ELb0EEEJSG_NS5_IJNSR_ISE_SB_EENSR_INSA_ILi32EEESB_EEEEESH_SI_SH_SI_NS1B_6fusion15FusionCallbacksIS1F_NS1K_17LinearCombinationISH_fSH_fLNS_15FloatRoundStyleE2EEESG_S1J_JEEENS4_5SM1004TMEM4LOAD26SM100_TMEM_LOAD_16dp256b4xESY_NSZ_INS10_ILi2ELi4ELi3EEES13_NSR_INS5_IJS14_S1H_EEENS5_IJS1H_SB_EEEEEEENS4_17SM75_U32x4_LDSM_NENS4_14SM90_TMA_STOREES1Y_NS4_17SM90_U32x4_STSM_NENS4_39AutoVectorizingCopyWithAssumedAlignmentILi128EEEEEEvvEEEEvNT_6ParamsE --------------------------
	.section	.text._ZN7cutlass13device_kernelINS_4gemm6kernel13GemmUniversalIN4cute5tupleIJiiiiEEENS1_10collective13CollectiveMmaINS1_35MainloopSm100TmaUmmaWarpSpecializedILi8ELi2ELi4ENS5_IJNS4_1CILi1EEESB_SB_EEEEENS5_IJNSA_ILi64EEENSA_ILi128EEESE_EEENS_10bfloat16_tENS5_IJlSB_lEEESH_SI_NS4_8TiledMMAINS4_8MMA_AtomIJNS4_20SM100_MMA_F16BF16_SSISH_SH_fLi64ELi128ELNS4_4UMMA5MajorE0ELSN_0ELNSM_7ScaleInE0ELSO_0EEEEEENS4_6LayoutISC_NS5_IJNSA_ILi0EEESS_SS_EEEEENS5_IJNS4_10UnderscoreESV_SV_EEEEENS4_13SM90_TMA_LOADENS4_14ComposedLayoutINS4_7SwizzleILi3ELi4ELi3EEENS4_18smem_ptr_flag_bitsILi16EEENSR_INS5_IJNSA_ILi8EEESE_EEENS5_IJSE_SB_EEEEEEEvNS4_8identityESY_S18_vS19_EENS_8epilogue10collective18CollectiveEpilogueINS1B_23Sm100TmaWarpSpecializedILi4ELi2ELi16ELb1ELb0EEEJSG_NS5_IJNSR_ISE_SB_EENSR_INSA_ILi32EEESB_EEEEESH_SI_SH_SI_NS1B_6fusion15FusionCallbacksIS1F_NS1K_17LinearCombinationISH_fSH_fLNS_15FloatRoundStyleE2EEESG_S1J_JEEENS4_5SM1004TMEM4LOAD26SM100_TMEM_LOAD_16dp256b4xESY_NSZ_INS10_ILi2ELi4ELi3EEES13_NSR_INS5_IJS14_S1H_EEENS5_IJS1H_SB_EEEEEEENS4_17SM75_U32x4_LDSM_NENS4_14SM90_TMA_STOREES1Y_NS4_17SM90_U32x4_STSM_NENS4_39AutoVectorizingCopyWithAssumedAlignmentILi128EEEEEEvvEEEEvNT_6ParamsE,"ax",@progbits
	.align	128
.text._ZN7cutlass13device_kernelINS_4gemm6kernel13GemmUniversalIN4cute5tupleIJiiiiEEENS1_10collective13CollectiveMmaINS1_35MainloopSm100TmaUmmaWarpSpecializedILi8ELi2ELi4ENS5_IJNS4_1CILi1EEESB_SB_EEEEENS5_IJNSA_ILi64EEENSA_ILi128EEESE_EEENS_10bfloat16_tENS5_IJlSB_lEEESH_SI_NS4_8TiledMMAINS4_8MMA_AtomIJNS4_20SM100_MMA_F16BF16_SSISH_SH_fLi64ELi128ELNS4_4UMMA5MajorE0ELSN_0ELNSM_7ScaleInE0ELSO_0EEEEEENS4_6LayoutISC_NS5_IJNSA_ILi0EEESS_SS_EEEEENS5_IJNS4_10UnderscoreESV_SV_EEEEENS4_13SM90_TMA_LOADENS4_14ComposedLayoutINS4_7SwizzleILi3ELi4ELi3EEENS4_18smem_ptr_flag_bitsILi16EEENSR_INS5_IJNSA_ILi8EEESE_EEENS5_IJSE_SB_EEEEEEEvNS4_8identityESY_S18_vS19_EENS_8epilogue10collective18CollectiveEpilogueINS1B_23Sm100TmaWarpSpecializedILi4ELi2ELi16ELb1ELb0EEEJSG_NS5_IJNSR_ISE_SB_EENSR_INSA_ILi32EEESB_EEEEESH_SI_SH_SI_NS1B_6fusion15FusionCallbacksIS1F_NS1K_17LinearCombinationISH_fSH_fLNS_15FloatRoundStyleE2EEESG_S1J_JEEENS4_5SM1004TMEM4LOAD26SM100_TMEM_LOAD_16dp256b4xESY_NSZ_INS10_ILi2ELi4ELi3EEES13_NSR_INS5_IJS14_S1H_EEENS5_IJS1H_SB_EEEEEEENS4_17SM75_U32x4_LDSM_NENS4_14SM90_TMA_STOREES1Y_NS4_17SM90_U32x4_STSM_NENS4_39AutoVectorizingCopyWithAssumedAlignmentILi128EEEEEEvvEEEEvNT_6ParamsE:
        .type           _ZN7cutlass13device_kernelINS_4gemm6kernel13GemmUniversalIN4cute5tupleIJiiiiEEENS1_10collective13CollectiveMmaINS1_35MainloopSm100TmaUmmaWarpSpecializedILi8ELi2ELi4ENS5_IJNS4_1CILi1EEESB_SB_EEEEENS5_IJNSA_ILi64EEENSA_ILi128EEESE_EEENS_10bfloat16_tENS5_IJlSB_lEEESH_SI_NS4_8TiledMMAINS4_8MMA_AtomIJNS4_20SM100_MMA_F16BF16_SSISH_SH_fLi64ELi128ELNS4_4UMMA5MajorE0ELSN_0ELNSM_7ScaleInE0ELSO_0EEEEEENS4_6LayoutISC_NS5_IJNSA_ILi0EEESS_SS_EEEEENS5_IJNS4_10UnderscoreESV_SV_EEEEENS4_13SM90_TMA_LOADENS4_14ComposedLayoutINS4_7SwizzleILi3ELi4ELi3EEENS4_18smem_ptr_flag_bitsILi16EEENSR_INS5_IJNSA_ILi8EEESE_EEENS5_IJSE_SB_EEEEEEEvNS4_8identityESY_S18_vS19_EENS_8epilogue10collective18CollectiveEpilogueINS1B_23Sm100TmaWarpSpecializedILi4ELi2ELi16ELb1ELb0EEEJSG_NS5_IJNSR_ISE_SB_EENSR_INSA_ILi32EEESB_EEEEESH_SI_SH_SI_NS1B_6fusion15FusionCallbacksIS1F_NS1K_17LinearCombinationISH_fSH_fLNS_15FloatRoundStyleE2EEESG_S1J_JEEENS4_5SM1004TMEM4LOAD26SM100_TMEM_LOAD_16dp256b4xESY_NSZ_INS10_ILi2ELi4ELi3EEES13_NSR_INS5_IJS14_S1H_EEENS5_IJS1H_SB_EEEEEEENS4_17SM75_U32x4_LDSM_NENS4_14SM90_TMA_STOREES1Y_NS4_17SM90_U32x4_STSM_NENS4_39AutoVectorizingCopyWithAssumedAlignmentILi128EEEEEEvvEEEEvNT_6ParamsE,@function
        .size           _ZN7cutlass13device_kernelINS_4gemm6kernel13GemmUniversalIN4cute5tupleIJiiiiEEENS1_10collective13CollectiveMmaINS1_35MainloopSm100TmaUmmaWarpSpecializedILi8ELi2ELi4ENS5_IJNS4_1CILi1EEESB_SB_EEEEENS5_IJNSA_ILi64EEENSA_ILi128EEESE_EEENS_10bfloat16_tENS5_IJlSB_lEEESH_SI_NS4_8TiledMMAINS4_8MMA_AtomIJNS4_20SM100_MMA_F16BF16_SSISH_SH_fLi64ELi128ELNS4_4UMMA5MajorE0ELSN_0ELNSM_7ScaleInE0ELSO_0EEEEEENS4_6LayoutISC_NS5_IJNSA_ILi0EEESS_SS_EEEEENS5_IJNS4_10UnderscoreESV_SV_EEEEENS4_13SM90_TMA_LOADENS4_14ComposedLayoutINS4_7SwizzleILi3ELi4ELi3EEENS4_18smem_ptr_flag_bitsILi16EEENSR_INS5_IJNSA_ILi8EEESE_EEENS5_IJSE_SB_EEEEEEEvNS4_8identityESY_S18_vS19_EENS_8epilogue10collective18CollectiveEpilogueINS1B_23Sm100TmaWarpSpecializedILi4ELi2ELi16ELb1ELb0EEEJSG_NS5_IJNSR_ISE_SB_EENSR_INSA_ILi32EEESB_EEEEESH_SI_SH_SI_NS1B_6fusion15FusionCallbacksIS1F_NS1K_17LinearCombinationISH_fSH_fLNS_15FloatRoundStyleE2EEESG_S1J_JEEENS4_5SM1004TMEM4LOAD26SM100_TMEM_LOAD_16dp256b4xESY_NSZ_INS10_ILi2ELi4ELi3EEES13_NSR_INS5_IJS14_S1H_EEENS5_IJS1H_SB_EEEEEEENS4_17SM75_U32x4_LDSM_NENS4_14SM90_TMA_STOREES1Y_NS4_17SM90_U32x4_STSM_NENS4_39AutoVectorizingCopyWithAssumedAlignmentILi128EEEEEEvvEEEEvNT_6ParamsE,(.L_x_188 - _ZN7cutlass13device_kernelINS_4gemm6kernel13GemmUniversalIN4cute5tupleIJiiiiEEENS1_10collective13CollectiveMmaINS1_35MainloopSm100TmaUmmaWarpSpecializedILi8ELi2ELi4ENS5_IJNS4_1CILi1EEESB_SB_EEEEENS5_IJNSA_ILi64EEENSA_ILi128EEESE_EEENS_10bfloat16_tENS5_IJlSB_lEEESH_SI_NS4_8TiledMMAINS4_8MMA_AtomIJNS4_20SM100_MMA_F16BF16_SSISH_SH_fLi64ELi128ELNS4_4UMMA5MajorE0ELSN_0ELNSM_7ScaleInE0ELSO_0EEEEEENS4_6LayoutISC_NS5_IJNSA_ILi0EEESS_SS_EEEEENS5_IJNS4_10UnderscoreESV_SV_EEEEENS4_13SM90_TMA_LOADENS4_14ComposedLayoutINS4_7SwizzleILi3ELi4ELi3EEENS4_18smem_ptr_flag_bitsILi16EEENSR_INS5_IJNSA_ILi8EEESE_EEENS5_IJSE_SB_EEEEEEEvNS4_8identityESY_S18_vS19_EENS_8epilogue10collective18CollectiveEpilogueINS1B_23Sm100TmaWarpSpecializedILi4ELi2ELi16ELb1ELb0EEEJSG_NS5_IJNSR_ISE_SB_EENSR_INSA_ILi32EEESB_EEEEESH_SI_SH_SI_NS1B_6fusion15FusionCallbacksIS1F_NS1K_17LinearCombinationISH_fSH_fLNS_15FloatRoundStyleE2EEESG_S1J_JEEENS4_5SM1004TMEM4LOAD26SM100_TMEM_LOAD_16dp256b4xESY_NSZ_INS10_ILi2ELi4ELi3EEES13_NSR_INS5_IJS14_S1H_EEENS5_IJS1H_SB_EEEEEEENS4_17SM75_U32x4_LDSM_NENS4_14SM90_TMA_STOREES1Y_NS4_17SM90_U32x4_STSM_NENS4_39AutoVectorizingCopyWithAssumedAlignmentILi128EEEEEEvvEEEEvNT_6ParamsE)
        .other          _ZN7cutlass13device_kernelINS_4gemm6kernel13GemmUniversalIN4cute5tupleIJiiiiEEENS1_10collective13CollectiveMmaINS1_35MainloopSm100TmaUmmaWarpSpecializedILi8ELi2ELi4ENS5_IJNS4_1CILi1EEESB_SB_EEEEENS5_IJNSA_ILi64EEENSA_ILi128EEESE_EEENS_10bfloat16_tENS5_IJlSB_lEEESH_SI_NS4_8TiledMMAINS4_8MMA_AtomIJNS4_20SM100_MMA_F16BF16_SSISH_SH_fLi64ELi128ELNS4_4UMMA5MajorE0ELSN_0ELNSM_7ScaleInE0ELSO_0EEEEEENS4_6LayoutISC_NS5_IJNSA_ILi0EEESS_SS_EEEEENS5_IJNS4_10UnderscoreESV_SV_EEEEENS4_13SM90_TMA_LOADENS4_14ComposedLayoutINS4_7SwizzleILi3ELi4ELi3EEENS4_18smem_ptr_flag_bitsILi16EEENSR_INS5_IJNSA_ILi8EEESE_EEENS5_IJSE_SB_EEEEEEEvNS4_8identityESY_S18_vS19_EENS_8epilogue10collective18CollectiveEpilogueINS1B_23Sm100TmaWarpSpecializedILi4ELi2ELi16ELb1ELb0EEEJSG_NS5_IJNSR_ISE_SB_EENSR_INSA_ILi32EEESB_EEEEESH_SI_SH_SI_NS1B_6fusion15FusionCallbacksIS1F_NS1K_17LinearCombinationISH_fSH_fLNS_15FloatRoundStyleE2EEESG_S1J_JEEENS4_5SM1004TMEM4LOAD26SM100_TMEM_LOAD_16dp256b4xESY_NSZ_INS10_ILi2ELi4ELi3EEES13_NSR_INS5_IJS14_S1H_EEENS5_IJS1H_SB_EEEEEEENS4_17SM75_U32x4_LDSM_NENS4_14SM90_TMA_STOREES1Y_NS4_17SM90_U32x4_STSM_NENS4_39AutoVectorizingCopyWithAssumedAlignmentILi128EEEEEEvvEEEEvNT_6ParamsE,@"STO_CUDA_ENTRY STV_DEFAULT"
_ZN7cutlass13device_kernelINS_4gemm6kernel13GemmUniversalIN4cute5tupleIJiiiiEEENS1_10collective13CollectiveMmaINS1_35MainloopSm100TmaUmmaWarpSpecializedILi8ELi2ELi4ENS5_IJNS4_1CILi1EEESB_SB_EEEEENS5_IJNSA_ILi64EEENSA_ILi128EEESE_EEENS_10bfloat16_tENS5_IJlSB_lEEESH_SI_NS4_8TiledMMAINS4_8MMA_AtomIJNS4_20SM100_MMA_F16BF16_SSISH_SH_fLi64ELi128ELNS4_4UMMA5MajorE0ELSN_0ELNSM_7ScaleInE0ELSO_0EEEEEENS4_6LayoutISC_NS5_IJNSA_ILi0EEESS_SS_EEEEENS5_IJNS4_10UnderscoreESV_SV_EEEEENS4_13SM90_TMA_LOADENS4_14ComposedLayoutINS4_7SwizzleILi3ELi4ELi3EEENS4_18smem_ptr_flag_bitsILi16EEENSR_INS5_IJNSA_ILi8EEESE_EEENS5_IJSE_SB_EEEEEEEvNS4_8identityESY_S18_vS19_EENS_8epilogue10collective18CollectiveEpilogueINS1B_23Sm100TmaWarpSpecializedILi4ELi2ELi16ELb1ELb0EEEJSG_NS5_IJNSR_ISE_SB_EENSR_INSA_ILi32EEESB_EEEEESH_SI_SH_SI_NS1B_6fusion15FusionCallbacksIS1F_NS1K_17LinearCombinationISH_fSH_fLNS_15FloatRoundStyleE2EEESG_S1J_JEEENS4_5SM1004TMEM4LOAD26SM100_TMEM_LOAD_16dp256b4xESY_NSZ_INS10_ILi2ELi4ELi3EEES13_NSR_INS5_IJS14_S1H_EEENS5_IJS1H_SB_EEEEEEENS4_17SM75_U32x4_LDSM_NENS4_14SM90_TMA_STOREES1Y_NS4_17SM90_U32x4_STSM_NENS4_39AutoVectorizingCopyWithAssumedAlignmentILi128EEEEEEvvEEEEvNT_6ParamsE:
[----:B------:R-:W1:Y:S01]  /*0000*/  LDC R1, c[0x0][0x37c] ;  /* 0x0000df00ff017b82 */ /* 0x000e620000000800 */
[----:B------:R-:W2:Y:S01]  /*0010*/  S2R R72, SR_TID.X ;  /* 0x0000000000487919 */ /* 0x000ea20000002100 */
[----:B------:R-:W3:Y:S01]  /*0020*/  LDCU.64 UR4, c[0x0][0x890] ;  /* 0x00011200ff0477ac */ /* 0x000ee20008000a00 */
[----:B------:R-:W-:Y:S02]  /*0030*/  PRMT R59, RZ, 0x7610, R59 ;  /* 0x00007610ff3b7816 */ /* 0x000fe4000000003b */
[----:B------:R-:W-:Y:S01]  /*0040*/  ELECT P5, URZ, PT ;  /* 0x0000000000ff782f */ /* 0x000fe200038a0000 */
[----:B------:R-:W4:Y:S01]  /*0050*/  LDCU.64 UR46, c[0x0][0x358] ;  /* 0x00006b00ff2e77ac */ /* 0x000f220008000a00 */
[----:B---3--:R-:W-:-:S04]  /*0060*/  UISETP.NE.U32.AND UP0, UPT, UR4, URZ, UPT ;  /* 0x000000ff0400728c */ /* 0x008fc8000bf05070 */
[----:B------:R-:W-:Y:S01]  /*0070*/  UISETP.NE.AND.EX UP0, UPT, UR5, URZ, UPT, UP0 ;  /* 0x000000ff0500728c */ /* 0x000fe2000bf05300 */
[----:B--2---:R-:W-:-:S05]  /*0080*/  SHF.R.U32.HI R65, RZ, 0x5, R72 ;  /* 0x00000005ff417819 */ /* 0x004fca0000011648 */
[----:B------:R-:W2:Y:S02]  /*0090*/  SHFL.IDX PT, R0, R65, RZ, 0x1f ;  /* 0x00001fff41007589 */ /* 0x000ea400000e0000 */
[----:B--2---:R-:W-:Y:S01]  /*00a0*/  R2UR UR8, R0 ;  /* 0x00000000000872ca */ /* 0x004fe200000e0000 */
[----:B-1--4-:R-:W-:-:S14]  /*00b0*/  BRA.U UP0, `(.L_x_0) ;  /* 0x00000001002c7547 */ /* 0x012fdc000b800000 */
[----:B------:R-:W1:Y:S02]  /*00c0*/  LDCU.64 UR6, c[0x0][0x888] ;  /* 0x00011100ff0677ac */ /* 0x000e640008000a00 */
[----:B-1----:R-:W-:-:S04]  /*00d0*/  UISETP.NE.U32.AND UP0, UPT, UR6, URZ, UPT ;  /* 0x000000ff0600728c */ /* 0x002fc8000bf05070 */
[----:B------:R-:W-:-:S09]  /*00e0*/  UISETP.NE.AND.EX UP0, UPT, UR7, URZ, UPT, UP0 ;  /* 0x000000ff0700728c */ /* 0x000fd2000bf05300 */
[----:B------:R-:W-:Y:S05]  /*00f0*/  BRA.U !UP0, `(.L_x_1) ;  /* 0x0000000108107547 */ /* 0x000fea000b800000 */
[----:B------:R-:W1:Y:S02]  /*0100*/  LDC.64 R2, c[0x0][0x888] ;  /* 0x00022200ff027b82 */ /* 0x000e640000000a00 */
[----:B-1----:R1:W5:Y:S01]  /*0110*/  LDG.E R35, desc[UR46][R2.64] ;  /* 0x0000002e02237981 */ /* 0x002362000c1e1900 */
[----:B------:R-:W-:Y:S01]  /*0120*/  HFMA2 R59, -RZ, RZ, 0, 5.9604644775390625e-08 ;  /* 0x00000001ff3b7431 */ /* 0x000fe200000001ff */
[----:B------:R-:W-:Y:S05]  /*0130*/  BRA `(.L_x_0) ;  /* 0x00000000000c7947 */ /* 0x000fea0003800000 */
.L_x_1:
[----:B------:R-:W1:Y:S01]  /*0140*/  LDCU UR6, c[0x0][0x880] ;  /* 0x00011000ff0677ac */ /* 0x000e620008000800 */
[----:B------:R-:W-:Y:S01]  /*0150*/  HFMA2 R59, -RZ, RZ, 0, 5.9604644775390625e-08 ;  /* 0x00000001ff3b7431 */ /* 0x000fe200000001ff */
[----:B-1----:R-:W-:-:S07]  /*0160*/  MOV R35, UR6 ;  /* 0x0000000600237c02 */ /* 0x002fce0008000f00 */
.L_x_0:
[----:B------:R-:W2:Y:S02]  /*0170*/  LDCU.64 UR6, c[0x0][0x8b0] ;  /* 0x00011600ff0677ac */ /* 0x000ea40008000a00 */
[----:B--2---:R-:W-:-:S04]  /*0180*/  UISETP.NE.U32.AND UP0, UPT, UR6, URZ, UPT ;  /* 0x000000ff0600728c */ /* 0x004fc8000bf05070 */
[----:B------:R-:W-:-:S09]  /*0190*/  UISETP.NE.AND.EX UP0, UPT, UR7, URZ, UPT, UP0 ;  /* 0x000000ff0700728c */ /* 0x000fd2000bf05300 */
[----:B------:R-:W-:Y:S05]  /*01a0*/  BRA.U UP0, `(.L_x_2) ;  /* 0x0000000100247547 */ /* 0x000fea000b800000 */
[----:B------:R-:W2:Y:S02]  /*01b0*/  LDCU.64 UR6, c[0x0][0x8a8] ;  /* 0x00011500ff0677ac */ /* 0x000ea40008000a00 */
[----:B--2---:R-:W-:-:S04]  /*01c0*/  UISETP.NE.U32.AND UP0, UPT, UR6, URZ, UPT ;  /* 0x000000ff0600728c */ /* 0x004fc8000bf05070 */
[----:B------:R-:W-:-:S09]  /*01d0*/  UISETP.NE.AND.EX UP0, UPT, UR7, URZ, UPT, UP0 ;  /* 0x000000ff0700728c */ /* 0x000fd2000bf05300 */
[----:B------:R-:W-:Y:S05]  /*01e0*/  BRA.U !UP0, `(.L_x_3) ;  /* 0x00000001080c7547 */ /* 0x000fea000b800000 */
[----:B-1----:R-:W1:Y:S02]  /*01f0*/  LDC.64 R2, c[0x0][0x8a8] ;  /* 0x00022a00ff027b82 */ /* 0x002e640000000a00 */
[----:B-1----:R2:W5:Y:S01]  /*0200*/  LDG.E R33, desc[UR46][R2.64] ;  /* 0x0000002e02217981 */ /* 0x002562000c1e1900 */
[----:B------:R-:W-:Y:S05]  /*0210*/  BRA `(.L_x_2) ;  /* 0x0000000000087947 */ /* 0x000fea0003800000 */
.L_x_3:
[----:B------:R-:W2:Y:S02]  /*0220*/  LDCU UR6, c[0x0][0x8a0] ;  /* 0x00011400ff0677ac */ /* 0x000ea40008000800 */
[----:B--2---:R-:W-:Y:S02]  /*0230*/  MOV R33, UR6 ;  /* 0x0000000600217c02 */ /* 0x004fe40008000f00 */
.L_x_2:
[----:B------:R-:W-:Y:S01]  /*0240*/  IMAD.U32 R0, RZ, RZ, UR8 ;  /* 0x00000008ff007e24 */ /* 0x000fe2000f8e00ff */
[----:B------:R-:W-:Y:S04]  /*0250*/  BSSY.RECONVERGENT B0, `(.L_x_4) ;  /* 0x000000c000007945 */ /* 0x000fe80003800200 */
[C---:B------:R-:W-:Y:S02]  /*0260*/  ISETP.NE.OR P1, PT, R0.reuse, 0x1, !P5 ;  /* 0x000000010000780c */ /* 0x040fe40006f25670 */
[----:B------:R-:W-:-:S11]  /*0270*/  ISETP.NE.OR P0, PT, R0, 0x3, !P5 ;  /* 0x000000030000780c */ /* 0x000fd60006f05670 */
[----:B------:R-:W-:Y:S05]  /*0280*/  @P1 BRA `(.L_x_5) ;  /* 0x0000000000201947 */ /* 0x000fea0003800000 */
[----:B------:R-:W3:Y:S02]  /*0290*/  LDCU.64 UR6, c[0x0][0x348] ;  /* 0x00006900ff0677ac */ /* 0x000ee40008000a00 */
[----:B---3--:R-:W-:Y:S02]  /*02a0*/  UIADD3 UR10, UP1, UPT, UR6, 0x80, URZ ;  /* 0x00000080060a7890 */ /* 0x008fe4000ff3e0ff */
[----:B------:R-:W-:Y:S02]  /*02b0*/  UIADD3 UR6, UP0, UPT, UR6, 0x180, URZ ;  /* 0x0000018006067890 */ /* 0x000fe4000ff1e0ff */
[----:B------:R-:W-:Y:S02]  /*02c0*/  UIADD3.X UR11, UPT, UPT, URZ, UR7, URZ, UP1, !UPT ;  /* 0x00000007ff0b7290 */ /* 0x000fe40008ffe4ff */
[----:B------:R-:W-:-:S07]  /*02d0*/  UIADD3.X UR7, UPT, UPT, URZ, UR7, URZ, UP0, !UPT ;  /* 0x00000007ff077290 */ /* 0x000fce00087fe4ff */
[----:B------:R3:W-:Y:S02]  /*02e0*/  UTMACCTL.PF [UR10] ;  /* 0x000000000a0079b9 */ /* 0x0007e40008040000 */
[----:B------:R3:W-:Y:S02]  /*02f0*/  UTMACCTL.PF [UR6] ;  /* 0x00000000060079b9 */ /* 0x0007e40008040000 */
[----:B---3--:R-:W-:Y:S01]  /*0300*/  NOP ;  /* 0x0000000000007918 */ /* 0x008fe20000000000 */
.L_x_5:
[----:B------:R-:W-:Y:S05]  /*0310*/  BSYNC.RECONVERGENT B0 ;  /* 0x0000000000007941 */ /* 0x000fea0003800200 */
.L_x_4:
[----:B------:R-:W-:Y:S04]  /*0320*/  BSSY.RECONVERGENT B0, `(.L_x_6) ;  /* 0x000000a000007945 */ /* 0x000fe80003800200 */
        /* <DEDUP_REMOVED lines=9> */
.L_x_7:
[----:B------:R-:W-:Y:S05]  /*03c0*/  BSYNC.RECONVERGENT B0 ;  /* 0x0000000000007941 */ /* 0x000fea0003800200 */
.L_x_6:
[----:B------:R-:W3:Y:S01]  /*03d0*/  LDCU.64 UR6, c[0x0][0x888] ;  /* 0x00011100ff0677ac */ /* 0x000ee20008000a00 */
[----:B------:R-:W-:Y:S02]  /*03e0*/  UISETP.EQ.U32.AND UP1, UPT, UR4, URZ, UPT ;  /* 0x000000ff0400728c */ /* 0x000fe4000bf22070 */
[----:B------:R-:W-:Y:S02]  /*03f0*/  UPLOP3.LUT UP2, UPT, UPT, UPT, UPT, 0x80, 0x8 ;  /* 0x000000000008789c */ /* 0x000fe40003f4f070 */
[----:B---3--:R-:W-:-:S04]  /*0400*/  UISETP.NE.U32.AND UP0, UPT, UR6, URZ, UPT ;  /* 0x000000ff0600728c */ /* 0x008fc8000bf05070 */
[----:B------:R-:W-:-:S04]  /*0410*/  UISETP.NE.AND.EX UP0, UPT, UR7, URZ, UPT, UP0 ;  /* 0x000000ff0700728c */ /* 0x000fc8000bf05300 */
[----:B------:R-:W-:-:S04]  /*0420*/  UISETP.EQ.OR.EX UP3, UPT, UR5, URZ, !UP0, UP1 ;  /* 0x000000ff0500728c */ /* 0x000fc8000c762710 */
[----:B------:R-:W-:-:S05]  /*0430*/  UP2UR UR50, UPR, URZ, 0x8 ;  /* 0x00000008ff327883 */ /* 0x000fca0008000000 */
[----:B------:R-:W-:Y:S07]  /*0440*/  BRA.U !UP3, `(.L_x_8) ;  /* 0x000000010b207547 */ /* 0x000fee000b800000 */
[----:B------:R-:W-:Y:S01]  /*0450*/  UISETP.NE.U32.AND UP2, UPT, UR4, URZ, UPT ;  /* 0x000000ff0400728c */ /* 0x000fe2000bf45070 */
[----:B-----5:R-:W-:Y:S01]  /*0460*/  FSETP.NEU.AND P0, PT, R35, RZ, PT ;  /* 0x000000ff2300720b */ /* 0x020fe20003f0d000 */
[----:B------:R-:W-:Y:S02]  /*0470*/  USEL UR4, URZ, 0xffffffff, UP0 ;  /* 0xffffffffff047887 */ /* 0x000fe40008000000 */
[----:B------:R-:W-:-:S10]  /*0480*/  UISETP.NE.AND.EX UP2, UPT, UR5, URZ, UPT, UP2 ;  /* 0x000000ff0500728c */ /* 0x000fd4000bf45320 */
[----:B------:R-:W-:Y:S01]  /*0490*/  VOTEU.ANY UP1, P0 ;  /* 0x0000000000ff7886 */ /* 0x000fe20000020100 */
[----:B------:R-:W-:-:S04]  /*04a0*/  @!UP2 USEL UR4, URZ, 0xffffffff, UP1 ;  /* 0xffffffffff04a887 */ /* 0x000fc80008800000 */
[----:B------:R-:W-:-:S04]  /*04b0*/  ULOP3.LUT UR4, UR4, 0x1, URZ, 0xc0, !UPT ;  /* 0x0000000104047892 */ /* 0x000fc8000f8ec0ff */
[----:B------:R-:W-:-:S11]  /*04c0*/  UISETP.NE.U32.AND UP2, UPT, UR4, 0x1, UPT ;  /* 0x000000010400788c */ /* 0x000fd6000bf45070 */
.L_x_8:
[----:B-12---:R-:W1:Y:S01]  /*04d0*/  SHFL.IDX PT, R2, R65, RZ, 0x1f ;  /* 0x00001fff41027589 */ /* 0x006e6200000e0000 */
[----:B------:R-:W-:-:S04]  /*04e0*/  UISETP.NE.AND UP1, UPT, UR8, 0x2, UPT ;  /* 0x000000020800788c */ /* 0x000fc8000bf25270 */
[----:B------:R-:W-:Y:S01]  /*04f0*/  USEL UR6, URZ, 0x1, UP1 ;  /* 0x00000001ff067887 */ /* 0x000fe20008800000 */
[----:B-1----:R-:W-:-:S13]  /*0500*/  ISETP.NE.AND P0, PT, R2, RZ, PT ;  /* 0x000000ff0200720c */ /* 0x002fda0003f05270 */
[----:B------:R-:W-:Y:S05]  /*0510*/  @P0 BRA `(.L_x_9) ;  /* 0x0000000000680947 */ /* 0x000fea0003800000 */
[----:B------:R-:W1:Y:S01]  /*0520*/  S2UR UR5, SR_CgaCtaId ;  /* 0x00000000000579c3 */ /* 0x000e620000008800 */
[----:B------:R-:W-:Y:S01]  /*0530*/  UMOV UR7, 0x400 ;  /* 0x0000040000077882 */ /* 0x000fe20000000000 */
[----:B------:R-:W-:Y:S01]  /*0540*/  UMOV UR4, 0x1 ;  /* 0x0000000100047882 */ /* 0x000fe20000000000 */
[----:B------:R-:W-:Y:S01]  /*0550*/  ELECT P0, URZ, PT ;  /* 0x0000000000ff782f */ /* 0x000fe20003800000 */
[----:B------:R-:W-:-:S04]  /*0560*/  UIADD3 UR10, UPT, UPT, -UR4, 0x100000, URZ ;  /* 0x00100000040a7890 */ /* 0x000fc8000fffe1ff */
[----:B------:R-:W-:Y:S02]  /*0570*/  USHF.L.U32 UR11, UR10, 0xb, URZ ;  /* 0x0000000b0a0b7899 */ /* 0x000fe400080006ff */
[----:B------:R-:W-:Y:S02]  /*0580*/  USHF.L.U32 UR10, UR10, 0x1, URZ ;  /* 0x000000010a0a7899 */ /* 0x000fe400080006ff */
[----:B-1----:R-:W-:Y:S01]  /*0590*/  ULEA UR5, UR5, UR7, 0x18 ;  /* 0x0000000705057291 */ /* 0x002fe2000f8ec0ff */
[----:B------:R-:W1:Y:S11]  /*05a0*/  FENCE.VIEW.ASYNC.S ;  /* 0x00000000000073c6 */ /* 0x000e760000000000 */
[----:B-1----:R1:W2:Y:S01]  /*05b0*/  SYNCS.EXCH.64 URZ, [UR5], UR10 ;  /* 0x0000000a05ff75b2 */ /* 0x0022a20008000100 */
[----:B------:R1:W3:Y:S01]  /*05c0*/  SYNCS.EXCH.64 URZ, [UR5+0x40], UR10 ;  /* 0x0000400a05ff75b2 */ /* 0x0002e20008000100 */
[----:B------:R1:W4:Y:S01]  /*05d0*/  SYNCS.EXCH.64 URZ, [UR5+0x8], UR10 ;  /* 0x0000080a05ff75b2 */ /* 0x0003220008000100 */
[----:B------:R1:W1:Y:S01]  /*05e0*/  SYNCS.EXCH.64 URZ, [UR5+0x48], UR10 ;  /* 0x0000480a05ff75b2 */ /* 0x0002620008000100 */
        /* <DEDUP_REMOVED lines=12> */
[----:B------:R-:W-:Y:S01]  /*06b0*/  NOP ;  /* 0x0000000000007918 */ /* 0x000fe20000000000 */
.L_x_9:
[----:B------:R-:W2:Y:S01]  /*06c0*/  SHFL.IDX PT, R2, R65, RZ, 0x1f ;  /* 0x00001fff41027589 */ /* 0x000ea200000e0000 */
[----:B------:R-:W-:Y:S01]  /*06d0*/  NOP ;  /* 0x0000000000007918 */ /* 0x000fe20000000000 */
[----:B--2---:R-:W-:-:S13]  /*06e0*/  ISETP.NE.AND P0, PT, R2, 0x1, PT ;  /* 0x000000010200780c */ /* 0x004fda0003f05270 */
[----:B------:R-:W-:Y:S05]  /*06f0*/  @P0 BRA `(.L_x_10) ;  /* 0x0000000000580947 */ /* 0x000fea0003800000 */
[----:B------:R-:W2:Y:S01]  /*0700*/  S2UR UR7, SR_CgaCtaId ;  /* 0x00000000000779c3 */ /* 0x000ea20000008800 */
[----:B------:R-:W-:Y:S01]  /*0710*/  UMOV UR9, 0x400 ;  /* 0x0000040000097882 */ /* 0x000fe20000000000 */
[----:B-1----:R-:W-:Y:S01]  /*0720*/  UMOV UR5, 0x20 ;  /* 0x0000002000057882 */ /* 0x002fe20000000000 */
[----:B------:R-:W-:Y:S01]  /*0730*/  UMOV UR4, 0x80 ;  /* 0x0000008000047882 */ /* 0x000fe20000000000 */
[----:B------:R-:W-:-:S04]  /*0740*/  UIADD3 UR10, UPT, UPT, -UR5, 0x100000, URZ ;  /* 0x00100000050a7890 */ /* 0x000fc8000fffe1ff */
[----:B------:R-:W-:Y:S02]  /*0750*/  USHF.L.U32 UR11, UR10, 0xb, URZ ;  /* 0x0000000b0a0b7899 */ /* 0x000fe400080006ff */
[----:B------:R-:W-:Y:S02]  /*0760*/  USHF.L.U32 UR10, UR10, 0x1, URZ ;  /* 0x000000010a0a7899 */ /* 0x000fe400080006ff */
[----:B------:R-:W-:-:S04]  /*0770*/  UIADD3 UR4, UPT, UPT, -UR4, 0x100000, URZ ;  /* 0x0010000004047890 */ /* 0x000fc8000fffe1ff */
[----:B------:R-:W-:Y:S02]  /*0780*/  USHF.L.U32 UR5, UR4, 0xb, URZ ;  /* 0x0000000b04057899 */ /* 0x000fe400080006ff */
[----:B------:R-:W-:Y:S01]  /*0790*/  USHF.L.U32 UR4, UR4, 0x1, URZ ;  /* 0x0000000104047899 */ /* 0x000fe200080006ff */
[----:B------:R-:W-:Y:S01]  /*07a0*/  ELECT P0, URZ, PT ;  /* 0x0000000000ff782f */ /* 0x000fe20003800000 */
[----:B--2---:R-:W-:Y:S01]  /*07b0*/  ULEA UR7, UR7, UR9, 0x18 ;  /* 0x0000000907077291 */ /* 0x004fe2000f8ec0ff */
[----:B------:R-:W1:Y:S11]  /*07c0*/  FENCE.VIEW.ASYNC.S ;  /* 0x00000000000073c6 */ /* 0x000e760000000000 */
[----:B-1----:R2:W1:Y:S01]  /*07d0*/  SYNCS.EXCH.64 URZ, [UR7+0x80], UR10 ;  /* 0x0000800a07ff75b2 */ /* 0x0024620008000100 */
[----:B------:R2:W1:Y:S01]  /*07e0*/  SYNCS.EXCH.64 URZ, [UR7+0xa0], UR4 ;  /* 0x0000a00407ff75b2 */ /* 0x0004620008000100 */
[----:B------:R2:W1:Y:S01]  /*07f0*/  SYNCS.EXCH.64 URZ, [UR7+0x88], UR10 ;  /* 0x0000880a07ff75b2 */ /* 0x0004620008000100 */
[----:B------:R2:W1:Y:S01]  /*0800*/  SYNCS.EXCH.64 URZ, [UR7+0xa8], UR4 ;  /* 0x0000a80407ff75b2 */ /* 0x0004620008000100 */
[----:B------:R2:W1:Y:S01]  /*0810*/  SYNCS.EXCH.64 URZ, [UR7+0x90], UR10 ;  /* 0x0000900a07ff75b2 */ /* 0x0004620008000100 */
[----:B------:R2:W1:Y:S01]  /*0820*/  SYNCS.EXCH.64 URZ, [UR7+0xb0], UR4 ;  /* 0x0000b00407ff75b2 */ /* 0x0004620008000100 */
[----:B------:R2:W1:Y:S01]  /*0830*/  SYNCS.EXCH.64 URZ, [UR7+0x98], UR10 ;  /* 0x0000980a07ff75b2 */ /* 0x0004620008000100 */
[----:B------:R2:W1:Y:S02]  /*0840*/  SYNCS.EXCH.64 URZ, [UR7+0xb8], UR4 ;  /* 0x0000b80407ff75b2 */ /* 0x0004640008000100 */
[----:B--2---:R-:W-:Y:S01]  /*0850*/  NOP ;  /* 0x0000000000007918 */ /* 0x004fe20000000000 */
.L_x_10:
[----:B------:R-:W2:Y:S01]  /*0860*/  SHFL.IDX PT, R2, R65, RZ, 0x1f ;  /* 0x00001fff41027589 */ /* 0x000ea200000e0000 */
[----:B------:R-:W-:Y:S01]  /*0870*/  NOP ;  /* 0x0000000000007918 */ /* 0x000fe20000000000 */
[----:B--2---:R-:W-:-:S13]  /*0880*/  ISETP.NE.AND P0, PT, R2, 0x3, PT ;  /* 0x000000030200780c */ /* 0x004fda0003f05270 */
[----:B------:R-:W-:Y:S05]  /*0890*/  @P0 BRA `(.L_x_11) ;  /* 0x0000000000300947 */ /* 0x000fea0003800000 */
[----:B-1----:R-:W1:Y:S01]  /*08a0*/  S2UR UR5, SR_CgaCtaId ;  /* 0x00000000000579c3 */ /* 0x002e620000008800 */
        /* <DEDUP_REMOVED lines=8> */
[----:B-1----:R2:W1:Y:S01]  /*0930*/  SYNCS.EXCH.64 URZ, [UR5+0xc0], UR10 ;  /* 0x0000c00a05ff75b2 */ /* 0x0024620008000100 */
[----:B------:R2:W1:Y:S02]  /*0940*/  SYNCS.EXCH.64 URZ, [UR5+0xc8], UR10 ;  /* 0x0000c80a05ff75b2 */ /* 0x0004640008000100 */
[----:B--2---:R-:W-:Y:S01]  /*0950*/  NOP ;  /* 0x0000000000007918 */ /* 0x004fe20000000000 */
.L_x_11:
[----:B------:R-:W2:Y:S01]  /*0960*/  SHFL.IDX PT, R2, R65, RZ, 0x1f ;  /* 0x00001fff41027589 */ /* 0x000ea200000e0000 */
[----:B------:R-:W-:Y:S01]  /*0970*/  NOP ;  /* 0x0000000000007918 */ /* 0x000fe20000000000 */
[----:B--2---:R-:W-:-:S13]  /*0980*/  ISETP.NE.AND P0, PT, R2, 0x4, PT ;  /* 0x000000040200780c */ /* 0x004fda0003f05270 */
[----:B------:R-:W-:Y:S05]  /*0990*/  @P0 BRA `(.L_x_12) ;  /* 0x00000000004c0947 */ /* 0x000fea0003800000 */
[----:B-1----:R-:W1:Y:S01]  /*09a0*/  S2UR UR5, SR_CgaCtaId ;  /* 0x00000000000579c3 */ /* 0x002e620000008800 */
[----:B------:R-:W-:Y:S01]  /*09b0*/  UMOV UR9, 0x100 ;  /* 0x0000010000097882 */ /* 0x000fe20000000000 */
[----:B------:R-:W-:Y:S01]  /*09c0*/  UMOV UR7, 0x400 ;  /* 0x0000040000077882 */ /* 0x000fe20000000000 */
[----:B------:R-:W-:Y:S01]  /*09d0*/  USEL UR9, UR9, 0xe0, UP2 ;  /* 0x000000e009097887 */ /* 0x000fe20009000000 */
[----:B------:R-:W-:Y:S01]  /*09e0*/  UMOV UR4, 0x1 ;  /* 0x0000000100047882 */ /* 0x000fe20000000000 */
[----:B------:R-:W-:Y:S01]  /*09f0*/  ELECT P0, URZ, PT ;  /* 0x0000000000ff782f */ /* 0x000fe20003800000 */
[----:B------:R-:W-:-:S04]  /*0a00*/  UIADD3 UR10, UPT, UPT, -UR4, 0x100000, URZ ;  /* 0x00100000040a7890 */ /* 0x000fc8000fffe1ff */
[----:B------:R-:W-:Y:S02]  /*0a10*/  USHF.L.U32 UR11, UR10, 0xb, URZ ;  /* 0x0000000b0a0b7899 */ /* 0x000fe400080006ff */
[----:B------:R-:W-:Y:S02]  /*0a20*/  USHF.L.U32 UR10, UR10, 0x1, URZ ;  /* 0x000000010a0a7899 */ /* 0x000fe400080006ff */
[----:B------:R-:W-:-:S04]  /*0a30*/  UIADD3 UR12, UPT, UPT, -UR9, 0x100000, URZ ;  /* 0x00100000090c7890 */ /* 0x000fc8000fffe1ff */
[----:B------:R-:W-:Y:S02]  /*0a40*/  USHF.L.U32 UR13, UR12, 0xb, URZ ;  /* 0x0000000b0c0d7899 */ /* 0x000fe400080006ff */
[----:B------:R-:W-:Y:S02]  /*0a50*/  USHF.L.U32 UR12, UR12, 0x1, URZ ;  /* 0x000000010c0c7899 */ /* 0x000fe400080006ff */
[----:B-1----:R-:W-:Y:S01]  /*0a60*/  ULEA UR5, UR5, UR7, 0x18 ;  /* 0x0000000705057291 */ /* 0x002fe2000f8ec0ff */
[----:B------:R-:W1:Y:S11]  /*0a70*/  FENCE.VIEW.ASYNC.S ;  /* 0x00000000000073c6 */ /* 0x000e760000000000 */
[----:B-1----:R2:W1:Y:S01]  /*0a80*/  SYNCS.EXCH.64 URZ, [UR5+0xd0], UR10 ;  /* 0x0000d00a05ff75b2 */ /* 0x0024620008000100 */
[----:B------:R2:W1:Y:S01]  /*0a90*/  SYNCS.EXCH.64 URZ, [UR5+0xe0], UR12 ;  /* 0x0000e00c05ff75b2 */ /* 0x0004620008000100 */
[----:B------:R2:W1:Y:S01]  /*0aa0*/  SYNCS.EXCH.64 URZ, [UR5+0xd8], UR10 ;  /* 0x0000d80a05ff75b2 */ /* 0x0004620008000100 */
[----:B------:R2:W1:Y:S02]  /*0ab0*/  SYNCS.EXCH.64 URZ, [UR5+0xe8], UR12 ;  /* 0x0000e80c05ff75b2 */ /* 0x0004640008000100 */
[----:B--2---:R-:W-:Y:S01]  /*0ac0*/  NOP ;  /* 0x0000000000007918 */ /* 0x004fe20000000000 */
.L_x_12:
        /* <DEDUP_REMOVED lines=26> */
.L_x_13:
        /* <DEDUP_REMOVED lines=18> */
.L_x_14:
[----:B-1----:R-:W1:Y:S01]  /*0d90*/  S2UR UR5, SR_CTAID.X ;  /* 0x00000000000579c3 */ /* 0x002e620000002500 */
[----:B------:R-:W-:-:S05]  /*0da0*/  CS2R.32 R60, SR_CgaSize ;  /* 0x00000000003c7805 */ /* 0x000fca0000008a00 */
[----:B------:R-:W-:-:S05]  /*0db0*/  IMAD R60, R60, -0xa0, RZ ;  /* 0xffffff603c3c7824 */ /* 0x000fca00078e02ff */
[----:B------:R-:W-:-:S14]  /*0dc0*/  R2UR UR9, R60 ;  /* 0x000000003c0972ca */ /* 0x000fdc00000e0000 */
[----:B------:R-:W2:Y:S01]  /*0dd0*/  LDCU UR9, c[0x0][UR9+0x2b0] ;  /* 0x00005600090977ac */ /* 0x000ea20008000800 */
[----:B------:R-:W-:Y:S01]  /*0de0*/  NOP ;  /* 0x0000000000007918 */ /* 0x000fe20000000000 */
[----:B------:R-:W-:-:S05]  /*0df0*/  CS2R.32 R60, SR_CgaSize ;  /* 0x00000000003c7805 */ /* 0x000fca0000008a00 */
[----:B------:R-:W-:-:S05]  /*0e00*/  IMAD R60, R60, -0xa0, RZ ;  /* 0xffffff603c3c7824 */ /* 0x000fca00078e02ff */
[----:B------:R-:W-:-:S14]  /*0e10*/  R2UR UR7, R60 ;  /* 0x000000003c0772ca */ /* 0x000fdc00000e0000 */
[----:B------:R-:W3:Y:S01]  /*0e20*/  LDCU UR7, c[0x0][UR7+0x2b4] ;  /* 0x00005680070777ac */ /* 0x000ee20008000800 */
[----:B------:R-:W4:Y:S08]  /*0e30*/  S2UR UR4, SR_CTAID.Y ;  /* 0x00000000000479c3 */ /* 0x000f300000002600 */
[----:B------:R-:W3:Y:S01]  /*0e40*/  LDC R9, c[0x0][0xb24] ;  /* 0x0002c900ff097b82 */ /* 0x000ee20000000800 */
[----:B-1----:R-:W-:-:S02]  /*0e50*/  I2FP.F32.U32 R4, UR5 ;  /* 0x0000000500047c45 */ /* 0x002fc40008201000 */
[----:B------:R-:W-:-:S05]  /*0e60*/  CS2R.32 R5, SR_CgaSize ;  /* 0x0000000000057805 */ /* 0x000fca0000008a00 */
[----:B------:R-:W-:-:S06]  /*0e70*/  IMAD R5, R5, -0xa0, RZ ;  /* 0xffffff6005057824 */ /* 0x000fcc00078e02ff */
[----:B------:R-:W1:Y:S01]  /*0e80*/  LDC R5, c[0x0][R5+0x2a0] ;  /* 0x0000a80005057b82 */ /* 0x000e620000000800 */
[----:B------:R-:W-:Y:S01]  /*0e90*/  MOV R21, UR5 ;  /* 0x0000000500157c02 */ /* 0x000fe20008000f00 */
[----:B--2---:R-:W-:Y:S01]  /*0ea0*/  FMUL R4, R4, UR9 ;  /* 0x0000000904047c20 */ /* 0x004fe20008400000 */
[----:B----4-:R-:W-:Y:S02]  /*0eb0*/  I2FP.F32.U32 R2, UR4 ;  /* 0x0000000400027c45 */ /* 0x010fe40008201000 */
[----:B------:R-:W-:-:S05]  /*0ec0*/  CS2R.32 R3, SR_CgaSize ;  /* 0x0000000000037805 */ /* 0x000fca0000008a00 */
[----:B------:R-:W-:-:S06]  /*0ed0*/  IMAD R3, R3, -0xa0, RZ ;  /* 0xffffff6003037824 */ /* 0x000fcc00078e02ff */
[----:B------:R-:W2:Y:S01]  /*0ee0*/  LDC R3, c[0x0][R3+0x2a4] ;  /* 0x0000a90003037b82 */ /* 0x000ea20000000800 */
[----:B------:R-:W4:Y:S01]  /*0ef0*/  F2I.U32.TRUNC.NTZ R60, R4 ;  /* 0x00000004003c7305 */ /* 0x000f22000020f000 */
[----:B------:R-:W-:Y:S01]  /*0f00*/  MOV R20, UR4 ;  /* 0x0000000400147c02 */ /* 0x000fe20008000f00 */
[----:B---3--:R-:W-:-:S05]  /*0f10*/  FMUL R2, R2, UR7 ;  /* 0x0000000702027c20 */ /* 0x008fca0008400000 */
[----:B------:R-:W-:Y:S01]  /*0f20*/  BAR.SYNC.DEFER_BLOCKING 0x0 ;  /* 0x0000000000007b1d */ /* 0x000fe20000010000 */
[----:B------:R-:W-:-:S05]  /*0f30*/  ISETP.GE.AND P0, PT, R9, 0x1, PT ;  /* 0x000000010900780c */ /* 0x000fca0003f06270 */
[----:B------:R-:W3:Y:S02]  /*0f40*/  F2I.U32.TRUNC.NTZ R58, R2 ;  /* 0x00000002003a7305 */ /* 0x000ee4000020f000 */
[----:B------:R-:W2:Y:S01]  /*0f50*/  S2UR UR36, SR_CTAID.Z ;  /* 0x00000000002479c3 */ /* 0x000ea20000002700 */
[----:B----4-:R-:W-:-:S05]  /*0f60*/  IADD3 R60, PT, PT, -R60, RZ, RZ ;  /* 0x000000ff3c3c7210 */ /* 0x010fca0007ffe1ff */
[----:B-1----:R-:W-:Y:S01]  /*0f70*/  IMAD R60, R5, R60, UR5 ;  /* 0x00000005053c7e24 */ /* 0x002fe2000f8e023c */
[----:B---3--:R-:W-:-:S05]  /*0f80*/  IADD3 R58, PT, PT, -R58, RZ, RZ ;  /* 0x000000ff3a3a7210 */ /* 0x008fca0007ffe1ff */
[----:B--2---:R-:W-:Y:S01]  /*0f90*/  IMAD R58, R3, R58, UR4 ;  /* 0x00000004033a7e24 */ /* 0x004fe2000f8e023a */
[----:B------:R-:W-:Y:S06]  /*0fa0*/  @!P0 BRA `(.L_x_15) ;  /* 0x0000000000b88947 */ /* 0x000fec0003800000 */
[----:B------:R-:W1:Y:S01]  /*0fb0*/  LDC.64 R4, c[0x0][0xb18] ;  /* 0x0002c600ff047b82 */ /* 0x000e620000000a00 */
[----:B------:R-:W-:-:S07]  /*0fc0*/  ISETP.NE.AND P0, PT, R9, 0x1, PT ;  /* 0x000000010900780c */ /* 0x000fce0003f05270 */
[----:B------:R-:W2:Y:S08]  /*0fd0*/  LDC R10, c[0x0][0xb0c] ;  /* 0x0002c300ff0a7b82 */ /* 0x000eb00000000800 */
[----:B------:R-:W3:Y:S08]  /*0fe0*/  LDC R11, c[0x0][0x370] ;  /* 0x0000dc00ff0b7b82 */ /* 0x000ef00000000800 */
[----:B------:R-:W4:Y:S01]  /*0ff0*/  LDC R12, c[0x0][0x374] ;  /* 0x0000dd00ff0c7b82 */ /* 0x000f220000000800 */
[----:B-1----:R-:W-:-:S07]  /*1000*/  ISETP.NE.AND P1, PT, R4, 0x1, PT ;  /* 0x000000010400780c */ /* 0x002fce0003f25270 */
[----:B------:R-:W3:Y:S01]  /*1010*/  LDC.64 R6, c[0x0][0xb10] ;  /* 0x0002c400ff067b82 */ /* 0x000ee20000000a00 */
[----:B--2---:R-:W-:-:S07]  /*1020*/  ISETP.NE.AND P2, PT, R10, 0x1, PT ;  /* 0x000000010a00780c */ /* 0x004fce0003f45270 */
[----:B------:R-:W1:Y:S08]  /*1030*/  LDC R8, c[0x0][0xb20] ;  /* 0x0002c800ff087b82 */ /* 0x000e700000000800 */
[----:B------:R-:W2:Y:S01]  /*1040*/  LDC.64 R2, c[0x0][0xb28] ;  /* 0x0002ca00ff027b82 */ /* 0x000ea20000000a00 */
[----:B----4-:R-:W-:-:S04]  /*1050*/  IMAD.HI.U32 R13, R12, R5, RZ ;  /* 0x000000050c0d7227 */ /* 0x010fc800078e00ff */
[----:B------:R-:W-:-:S04]  /*1060*/  IMAD.HI.U32 R5, R20, R5, RZ ;  /* 0x0000000514057227 */ /* 0x000fc800078e00ff */
[----:B---3--:R-:W-:-:S04]  /*1070*/  IMAD.HI.U32 R14, R11, R6, RZ ;  /* 0x000000060b0e7227 */ /* 0x008fc800078e00ff */
[C---:B------:R-:W-:Y:S01]  /*1080*/  IMAD.HI.U32 R16, R21.reuse, R6, RZ ;  /* 0x0000000615107227 */ /* 0x040fe200078e00ff */
[-C--:B------:R-:W-:Y:S02]  /*1090*/  @P2 SHF.R.U32.HI R11, RZ, R7.reuse, R14 ;  /* 0x00000007ff0b2219 */ /* 0x080fe4000001160e */
[-C--:B-1----:R-:W-:Y:S02]  /*10a0*/  @P1 SHF.R.U32.HI R12, RZ, R8.reuse, R13 ;  /* 0x00000008ff0c1219 */ /* 0x082fe4000001160d */
[----:B------:R-:W-:Y:S02]  /*10b0*/  SHF.R.U32.HI R5, RZ, R8, R5 ;  /* 0x00000008ff057219 */ /* 0x000fe40000011605 */
[----:B------:R-:W-:Y:S02]  /*10c0*/  SHF.R.U32.HI R16, RZ, R7, R16 ;  /* 0x00000007ff107219 */ /* 0x000fe40000011610 */
[----:B------:R-:W-:Y:S01]  /*10d0*/  SEL R5, R20, R5, !P1 ;  /* 0x0000000514057207 */ /* 0x000fe20004800000 */
[----:B--2---:R-:W-:Y:S01]  /*10e0*/  IMAD.HI.U32 R14, R12, R2, RZ ;  /* 0x000000020c0e7227 */ /* 0x004fe200078e00ff */
[----:B------:R-:W-:-:S02]  /*10f0*/  SEL R7, R21, R16, !P2 ;  /* 0x0000001015077207 */ /* 0x000fc40005000000 */
[----:B------:R-:W-:Y:S01]  /*1100*/  IADD3 R13, PT, PT, -R5, RZ, RZ ;  /* 0x000000ff050d7210 */ /* 0x000fe20007ffe1ff */
[----:B------:R-:W-:Y:S01]  /*1110*/  IMAD.HI.U32 R6, R11, R2, RZ ;  /* 0x000000020b067227 */ /* 0x000fe200078e00ff */
[----:B------:R-:W-:-:S03]  /*1120*/  @P0 SHF.R.U32.HI R12, RZ, R3, R14 ;  /* 0x00000003ff0c0219 */ /* 0x000fc6000001160e */
[----:B------:R-:W-:Y:S01]  /*1130*/  IMAD R13, R4, R13, R20 ;  /* 0x0000000d040d7224 */ /* 0x000fe200078e0214 */
[----:B------:R-:W-:Y:S01]  /*1140*/  @P0 SHF.R.U32.HI R11, RZ, R3, R6 ;  /* 0x00000003ff0b0219 */ /* 0x000fe20000011606 */
[----:B------:R-:W-:-:S04]  /*1150*/  IMAD R12, R12, R9, RZ ;  /* 0x000000090c0c7224 */ /* 0x000fc800078e02ff */
[----:B------:R-:W-:Y:S01]  /*1160*/  IMAD R6, R11, R9, RZ ;  /* 0x000000090b067224 */ /* 0x000fe200078e02ff */
[----:B------:R-:W-:-:S04]  /*1170*/  ISETP.GE.AND P1, PT, R5, R12, PT ;  /* 0x0000000c0500720c */ /* 0x000fc80003f26270 */
[----:B------:R-:W-:Y:S01]  /*1180*/  ISETP.GE.OR P1, PT, R7, R6, P1 ;  /* 0x000000060700720c */ /* 0x000fe20000f26670 */
[----:B------:R-:W-:-:S05]  /*1190*/  IMAD.HI.U32 R6, R5, R2, RZ ;  /* 0x0000000205067227 */ /* 0x000fca00078e00ff */
[----:B------:R-:W-:-:S04]  /*11a0*/  SHF.R.U32.HI R6, RZ, R3, R6 ;  /* 0x00000003ff067219 */ /* 0x000fc80000011606 */
[----:B------:R-:W-:-:S03]  /*11b0*/  SEL R6, R5, R6, !P0 ;  /* 0x0000000605067207 */ /* 0x000fc60004000000 */
[----:B------:R-:W-:Y:S01]  /*11c0*/  @!P1 IMAD.HI.U32 R8, R7, R2, RZ ;  /* 0x0000000207089227 */ /* 0x000fe200078e00ff */
[----:B------:R-:W-:-:S04]  /*11d0*/  IADD3 R2, PT, PT, -R6, RZ, RZ ;  /* 0x000000ff06027210 */ /* 0x000fc80007ffe1ff */
[----:B------:R-:W-:Y:S01]  /*11e0*/  @!P1 SHF.R.U32.HI R8, RZ, R3, R8 ;  /* 0x00000003ff089219 */ /* 0x000fe20000011608 */
[----:B------:R-:W-:-:S03]  /*11f0*/  IMAD R2, R9, R2, R5 ;  /* 0x0000000209027224 */ /* 0x000fc600078e0205 */
[----:B------:R-:W-:-:S05]  /*1200*/  @!P1 SEL R3, R7, R8, !P0 ;  /* 0x0000000807039207 */ /* 0x000fca0004000000 */
[--C-:B------:R-:W-:Y:S02]  /*1210*/  @!P1 IMAD.IADD R6, R6, 0x1, -R3.reuse ;  /* 0x0000000106069824 */ /* 0x100fe400078e0a03 */
[----:B------:R-:W-:Y:S01]  /*1220*/  @!P1 IMAD R3, R2, R11, R3 ;  /* 0x0000000b02039224 */ /* 0x000fe200078e0203 */
[----:B------:R-:W-:Y:S01]  /*1230*/  IADD3 R2, PT, PT, -R7, RZ, RZ ;  /* 0x000000ff07027210 */ /* 0x000fe20007ffe1ff */
[----:B------:R-:W-:Y:S02]  /*1240*/  @!P1 IMAD R5, R6, R9, R7 ;  /* 0x0000000906059224 */ /* 0x000fe400078e0207 */
[----:B------:R-:W-:Y:S02]  /*1250*/  @!P1 IMAD.MOV.U32 R7, RZ, RZ, R3 ;  /* 0x000000ffff079224 */ /* 0x000fe400078e0003 */
[----:B------:R-:W-:Y:S02]  /*1260*/  IMAD R2, R10, R2, R21 ;  /* 0x000000020a027224 */ /* 0x000fe400078e0215 */
[----:B------:R-:W-:-:S02]  /*1270*/  IMAD R20, R5, R4, R13 ;  /* 0x0000000405147224 */ /* 0x000fc400078e020d */
[----:B------:R-:W-:Y:S02]  /*1280*/  IMAD R21, R7, R10, R2 ;  /* 0x0000000a07157224 */ /* 0x000fe400078e0202 */
.L_x_15:
[----:B------:R-:W1:Y:S01]  /*1290*/  LDCU UR4, c[0x0][0xb30] ;  /* 0x00016600ff0477ac */ /* 0x000e620008000800 */
[----:B------:R-:W2:Y:S08]  /*12a0*/  S2UR UR37, SR_CgaCtaId ;  /* 0x00000000002579c3 */ /* 0x000eb00000008800 */
[----:B------:R-:W3:Y:S01]  /*12b0*/  LDC R26, c[0x0][0xb24] ;  /* 0x0002c900ff1a7b82 */ /* 0x000ee20000000800 */
[----:B-1----:R-:W-:-:S09]  /*12c0*/  UISETP.NE.AND UP1, UPT, UR4, 0x1, UPT ;  /* 0x000000010400788c */ /* 0x002fd2000bf25270 */
[----:B--2---:R-:W-:Y:S05]  /*12d0*/  BRA.U UP1, `(.L_x_16) ;  /* 0x0000000101407547 */ /* 0x004fea000b800000 */
[----:B------:R-:W1:Y:S08]  /*12e0*/  LDC.64 R4, c[0x0][0xb10] ;  /* 0x0002c400ff047b82 */ /* 0x000e700000000a00 */
[----:B------:R-:W2:Y:S08]  /*12f0*/  LDC.64 R2, c[0x0][0xb18] ;  /* 0x0002c600ff027b82 */ /* 0x000eb00000000a00 */
[----:B------:R-:W4:Y:S08]  /*1300*/  LDC R6, c[0x0][0xb20] ;  /* 0x0002c800ff067b82 */ /* 0x000f300000000800 */
[----:B------:R-:W3:Y:S01]  /*1310*/  LDC R8, c[0x0][0xb0c] ;  /* 0x0002c300ff087b82 */ /* 0x000ee20000000800 */
[----:B-1----:R-:W-:-:S05]  /*1320*/  IMAD.HI.U32 R4, R21, R4, RZ ;  /* 0x0000000415047227 */ /* 0x002fca00078e00ff */
[----:B------:R-:W-:Y:S01]  /*1330*/  SHF.R.U32.HI R4, RZ, R5, R4 ;  /* 0x00000005ff047219 */ /* 0x000fe20000011604 */
[----:B--2---:R-:W-:Y:S01]  /*1340*/  IMAD.HI.U32 R3, R20, R3, RZ ;  /* 0x0000000314037227 */ /* 0x004fe200078e00ff */
[----:B------:R-:W-:-:S04]  /*1350*/  ISETP.NE.AND P0, PT, R2, 0x1, PT ;  /* 0x000000010200780c */ /* 0x000fc80003f05270 */
[----:B----4-:R-:W-:-:S04]  /*1360*/  SHF.R.U32.HI R3, RZ, R6, R3 ;  /* 0x00000006ff037219 */ /* 0x010fc80000011603 */
[----:B------:R-:W-:Y:S02]  /*1370*/  SEL R3, R20, R3, !P0 ;  /* 0x0000000314037207 */ /* 0x000fe40004000000 */
[----:B---3--:R-:W-:-:S04]  /*1380*/  ISETP.NE.AND P1, PT, R8, 0x1, PT ;  /* 0x000000010800780c */ /* 0x008fc80003f25270 */
[----:B------:R-:W-:-:S05]  /*1390*/  SEL R4, R21, R4, !P1 ;  /* 0x0000000415047207 */ /* 0x000fca0004800000 */
[----:B------:R-:W-:Y:S02]  /*13a0*/  IMAD.IADD R5, R3, 0x1, -R4 ;  /* 0x0000000103057824 */ /* 0x000fe400078e0a04 */
[----:B------:R-:W-:Y:S02]  /*13b0*/  IMAD.IADD R3, R4, 0x1, -R3 ;  /* 0x0000000104037824 */ /* 0x000fe400078e0a03 */
[----:B------:R-:W-:Y:S02]  /*13c0*/  IMAD R21, R5, R8, R21 ;  /* 0x0000000805157224 */ /* 0x000fe400078e0215 */
[----:B------:R-:W-:-:S07]  /*13d0*/  IMAD R20, R3, R2, R20 ;  /* 0x0000000203147224 */ /* 0x000fce00078e0214 */
.L_x_16:
[----:B------:R-:W-:Y:S01]  /*13e0*/  BAR.SYNC.DEFER_BLOCKING 0x0 ;  /* 0x0000000000007b1d */ /* 0x000fe20000010000 */
[----:B------:R-:W-:Y:S01]  /*13f0*/  UISETP.NE.AND UP1, UPT, UR8, 0x2, UPT ;  /* 0x000000020800788c */ /* 0x000fe2000bf25270 */
[----:B------:R-:W-:Y:S02]  /*1400*/  ISETP.NE.OR P5, PT, R0, 0x2, !P5 ;  /* 0x000000020000780c */ /* 0x000fe40006fa5670 */
[----:B------:R-:W-:-:S06]  /*1410*/  LOP3.LUT R2, R72, 0x1f, RZ, 0xc0, !PT ;  /* 0x0000001f48027812 */ /* 0x000fcc00078ec0ff */
[----:B------:R-:W-:Y:S05]  /*1420*/  BRA.U UP1, `(.L_x_17) ;  /* 0x0000001101f07547 */ /* 0x000fea000b800000 */
[----:B------:R-:W1:Y:S01]  /*1430*/  LDCU UR13, c[0x0][0x38c] ;  /* 0x00007180ff0d77ac */ /* 0x000e620008000800 */
[----:B------:R-:W2:Y:S01]  /*1440*/  LDC R9, c[0x0][0x370] ;  /* 0x0000dc00ff097b82 */ /* 0x000ea20000000800 */
[----:B------:R-:W-:Y:S01]  /*1450*/  PLOP3.LUT P1, PT, PT, PT, UP2, 0x80, 0x8 ;  /* 0x000000000008781c */ /* 0x000fe20003f2f028 */
[----:B------:R-:W-:Y:S01]  /*1460*/  HFMA2 R12, -RZ, RZ, 0, 0 ;  /* 0x00000000ff0c7431 */ /* 0x000fe200000001ff */
[----:B------:R-:W-:Y:S01]  /*1470*/  ISETP.EQ.OR P4, PT, R2, RZ, P5 ;  /* 0x000000ff0200720c */ /* 0x000fe20002f82670 */
[----:B------:R-:W-:Y:S01]  /*1480*/  IMAD.MOV.U32 R15, RZ, RZ, 0x1 ;  /* 0x00000001ff0f7424 */ /* 0x000fe200078e00ff */
[----:B------:R-:W-:Y:S01]  /*1490*/  PLOP3.LUT P1, PT, P1, PT, PT, 0x8, 0x80 ;  /* 0x000000000080781c */ /* 0x000fe20000f2e170 */
[----:B------:R-:W-:Y:S01]  /*14a0*/  IMAD.MOV.U32 R14, RZ, RZ, RZ ;  /* 0x000000ffff0e7224 */ /* 0x000fe200078e00ff */
[----:B------:R-:W-:Y:S01]  /*14b0*/  MOV R8, 0x1 ;  /* 0x0000000100087802 */ /* 0x000fe20000000f00 */
[----:B------:R-:W4:Y:S01]  /*14c0*/  LDC R0, c[0x0][0x374] ;  /* 0x0000dd00ff007b82 */ /* 0x000f220000000800 */
[----:B------:R-:W-:Y:S01]  /*14d0*/  IMAD.MOV.U32 R10, RZ, RZ, RZ ;  /* 0x000000ffff0a7224 */ /* 0x000fe200078e00ff */
[----:B------:R-:W2:Y:S01]  /*14e0*/  LDCU.64 UR22, c[0x0][0x348] ;  /* 0x00006900ff1677ac */ /* 0x000ea20008000a00 */
[----:B------:R-:W-:Y:S01]  /*14f0*/  UMOV UR6, URZ ;  /* 0x000000ff00067c82 */ /* 0x000fe20008000000 */
[----:B-1----:R-:W-:-:S04]  /*1500*/  UIADD3 UR5, UPT, UPT, UR13, 0x3f, URZ ;  /* 0x0000003f0d057890 */ /* 0x002fc8000fffe0ff */
[----:B------:R-:W-:-:S04]  /*1510*/  USHF.R.S32.HI UR4, URZ, 0x1f, UR5 ;  /* 0x0000001fff047899 */ /* 0x000fc80008011405 */
[----:B------:R-:W-:-:S04]  /*1520*/  ULEA.HI UR4, UR4, UR5, URZ, 0x6 ;  /* 0x0000000504047291 */ /* 0x000fc8000f8f30ff */
[----:B------:R-:W-:Y:S02]  /*1530*/  USHF.R.S32.HI UR15, URZ, 0x6, UR4 ;  /* 0x00000006ff0f7899 */ /* 0x000fe40008011404 */
[----:B------:R-:W-:Y:S02]  /*1540*/  UIADD3 UR4, UPT, UPT, UR13, -0x1, URZ ;  /* 0xffffffff0d047890 */ /* 0x000fe4000fffe0ff */
[----:B------:R-:W-:Y:S02]  /*1550*/  UISETP.LT.U32.AND UP0, UPT, UR15, 0x8, UPT ;  /* 0x000000080f00788c */ /* 0x000fe4000bf01070 */
[----:B------:R-:W-:Y:S02]  /*1560*/  UISETP.GE.U32.AND UP1, UPT, UR4, -0x7f, UPT ;  /* 0xffffff810400788c */ /* 0x000fe4000bf26070 */
[----:B------:R-:W-:Y:S02]  /*1570*/  USEL UR14, UR15, 0x8, UP0 ;  /* 0x000000080f0e7887 */ /* 0x000fe40008000000 */
[----:B------:R-:W-:-:S02]  /*1580*/  UIADD3 UR13, UPT, UPT, UR13, 0x7e, URZ ;  /* 0x0000007e0d0d7890 */ /* 0x000fc4000fffe0ff */
[----:B------:R-:W-:Y:S02]  /*1590*/  UIADD3 UR5, UPT, UPT, UR14, -0x1, URZ ;  /* 0xffffffff0e057890 */ /* 0x000fe4000fffe0ff */
[----:B------:R-:W-:-:S03]  /*15a0*/  UIADD3 UR7, UPT, UPT, UR15, -UR14, URZ ;  /* 0x8000000e0f077290 */ /* 0x000fc6000fffe0ff */
[----:B------:R-:W-:-:S04]  /*15b0*/  @UP1 UIADD3 UR5, UPT, UPT, UR14, URZ, URZ ;  /* 0x000000ff0e051290 */ /* 0x000fc8000fffe0ff */
[----:B--2---:R-:W-:-:S12]  /*15c0*/  UIADD3 UR5, UPT, UPT, UR5, 0x1, URZ ;  /* 0x0000000105057890 */ /* 0x004fd8000fffe0ff */
.L_x_35:
[----:B------:R-:W-:Y:S01]  /*15d0*/  UISETP.NE.AND UP0, UPT, UR37, URZ, UPT ;  /* 0x000000ff2500728c */ /* 0x000fe2000bf05270 */
[----:B------:R-:W1:Y:S08]  /*15e0*/  S2UR UR37, SR_CgaCtaId ;  /* 0x00000000002579c3 */ /* 0x000e700000008800 */
[----:B------:R-:W-:Y:S05]  /*15f0*/  BRA.U UP0, `(.L_x_18) ;  /* 0x0000000100347547 */ /* 0x000fea000b800000 */
[----:B------:R-:W2:Y:S01]  /*1600*/  S2R R2, SR_CgaCtaId ;  /* 0x0000000000027919 */ /* 0x000ea20000008800 */
[----:B------:R-:W-:-:S04]  /*1610*/  MOV R3, 0x400 ;  /* 0x0000040000037802 */ /* 0x000fc80000000f00 */
[----:B--2---:R-:W-:Y:S02]  /*1620*/  LEA R3, R2, R3, 0x18 ;  /* 0x0000000302037211 */ /* 0x004fe400078ec0ff */
[----:B------:R-:W-:-:S03]  /*1630*/  SHF.L.U32 R2, R8, 0x1f, RZ ;  /* 0x0000001f08027819 */ /* 0x000fc600000006ff */
[----:B------:R-:W-:-:S04]  /*1640*/  IMAD R3, R10, 0x8, R3 ;  /* 0x000000080a037824 */ /* 0x000fc800078e0203 */
[----:B------:R-:W2:Y:S02]  /*1650*/  SYNCS.PHASECHK.TRANS64.TRYWAIT P0, [R3+URZ+0x140], R2 ;  /* 0x00014002030075a7 */ /* 0x000ea400080011ff */
[----:B--2---:R-:W-:Y:S05]  /*1660*/  @!P0 BRA `(.L_x_19) ;  /* 0x0000006800ac8947 */ /* 0x004fea0003800000 */
.L_x_135:
[----:B------:R-:W-:Y:S01]  /*1670*/  VIADD R10, R10, 0x1 ;  /* 0x000000010a0a7836 */ /* 0x000fe20000000000 */
[----:B------:R2:W-:Y:S04]  /*1680*/  SYNCS.ARRIVE.TRANS64.A1T0 RZ, [R3+URZ+0x130], RZ ;  /* 0x000130ff03ff79a7 */ /* 0x0005e800081000ff */
[----:B------:R-:W-:-:S04]  /*1690*/  ISETP.NE.AND P0, PT, R10, 0x2, PT ;  /* 0x000000020a00780c */ /* 0x000fc80003f05270 */
[----:B------:R-:W-:Y:S02]  /*16a0*/  SEL R10, R10, RZ, P0 ;  /* 0x000000ff0a0a7207 */ /* 0x000fe40000000000 */
[----:B--2---:R-:W-:-:S04]  /*16b0*/  SEL R3, RZ, 0x1, P0 ;  /* 0x00000001ff037807 */ /* 0x004fc80000000000 */
[----:B------:R-:W-:-:S07]  /*16c0*/  LOP3.LUT R8, R8, R3, RZ, 0x3c, !PT ;  /* 0x0000000308087212 */ /* 0x000fce00078e3cff */
.L_x_18:
[----:B------:R-:W-:Y:S01]  /*16d0*/  UMOV UR4, 0x400 ;  /* 0x0000040000047882 */ /* 0x000fe20000000000 */
[----:B------:R-:W-:Y:S01]  /*16e0*/  SHF.L.U32 R2, R15, 0x1f, RZ ;  /* 0x0000001f0f027819 */ /* 0x000fe200000006ff */
[----:B-1----:R-:W-:Y:S01]  /*16f0*/  ULEA UR4, UR37, UR4, 0x18 ;  /* 0x0000000425047291 */ /* 0x002fe2000f8ec0ff */
[----:B------:R-:W-:Y:S01]  /*1700*/  R2UR UR35, R21 ;  /* 0x00000000152372ca */ /* 0x000fe200000e0000 */
[----:B------:R-:W-:Y:S01]  /*1710*/  UISETP.GE.U32.AND UP0, UPT, UR13, 0x7f, UPT ;  /* 0x0000007f0d00788c */ /* 0x000fe2000bf06070 */
[----:B------:R-:W-:Y:S01]  /*1720*/  R2UR UR11, R20 ;  /* 0x00000000140b72ca */ /* 0x000fe200000e0000 */
[----:B------:R-:W-:Y:S01]  /*1730*/  ULEA UR8, UR6, UR4, 0x3 ;  /* 0x0000000406087291 */ /* 0x000fe2000f8e18ff */
[----:B------:R-:W-:-:S08]  /*1740*/  UMOV UR24, URZ ;  /* 0x000000ff00187c82 */ /* 0x000fd00008000000 */
[----:B------:R1:W2:Y:S01]  /*1750*/  SYNCS.PHASECHK.TRANS64.TRYWAIT P0, [UR8+0x40], R2 ;  /* 0x00004002ff0075a7 */ /* 0x0002a20008001108 */
[----:B------:R-:W-:Y:S02]  /*1760*/  USHF.L.U32 UR35, UR35, 0x6, URZ ;  /* 0x0000000623237899 */ /* 0x000fe400080006ff */
[----:B------:R-:W-:Y:S01]  /*1770*/  USHF.L.U32 UR11, UR11, 0x7, URZ ;  /* 0x000000070b0b7899 */ /* 0x000fe200080006ff */
[----:B------:R-:W-:Y:S11]  /*1780*/  BRA.U !UP0, `(.L_x_20) ;  /* 0x0000000108a87547 */ /* 0x000ff6000b800000 */
[----:B------:R-:W-:Y:S01]  /*1790*/  UMOV UR16, URZ ;  /* 0x000000ff00107c82 */ /* 0x000fe20008000000 */
[----:B------:R-:W-:-:S05]  /*17a0*/  UMOV UR17, UR6 ;  /* 0x0000000600117c82 */ /* 0x000fca0008000000 */
.L_x_25:
[----:B-1----:R-:W-:Y:S01]  /*17b0*/  ULEA UR33, UR17, UR4, 0x3 ;  /* 0x0000000411217291 */ /* 0x002fe2000f8e18ff */
[----:B--2---:R-:W-:Y:S01]  /*17c0*/  @!P5 MOV R3, 0x6000 ;  /* 0x000060000003d802 */ /* 0x004fe20000000f00 */
[----:B--2---:R-:W-:Y:S10]  /*17d0*/  @P0 BRA `(.L_x_21) ;  /* 0x00000000000c0947 */ /* 0x004ff40003800000 */
[----:B------:R-:W-:-:S04]  /*17e0*/  SHF.L.U32 R5, R15, 0x1f, RZ ;  /* 0x0000001f0f057819 */ /* 0x000fc800000006ff */
[----:B------:R-:W2:Y:S02]  /*17f0*/  SYNCS.PHASECHK.TRANS64.TRYWAIT P0, [UR33+0x40], R5 ;  /* 0x00004005ff0075a7 */ /* 0x000ea40008001121 */
[----:B--2---:R-:W-:Y:S05]  /*1800*/  @!P0 BRA `(.L_x_22) ;  /* 0x0000006800588947 */ /* 0x004fea0003800000 */
.L_x_21:
[----:B------:R2:W-:Y:S01]  /*1810*/  @!P5 SYNCS.ARRIVE.TRANS64 RZ, [UR33], R3 ;  /* 0x00000003ffffd9a7 */ /* 0x0005e20008000021 */
[----:B------:R-:W-:Y:S04]  /*1820*/  BSSY.RECONVERGENT B0, `(.L_x_23) ;  /* 0x0000003000007945 */ /* 0x000fe80003800200 */
[----:B------:R-:W-:Y:S05]  /*1830*/  @P4 BRA `(.L_x_24) ;  /* 0x0000000000044947 */ /* 0x000fea0003800000 */
[----:B------:R-:W-:Y:S05]  /*1840*/  BPT.TRAP 0x1 ;  /* 0x000000040000795c */ /* 0x000fea0000300000 */
.L_x_24:
[----:B------:R-:W-:Y:S05]  /*1850*/  BSYNC.RECONVERGENT B0 ;  /* 0x0000000000007941 */ /* 0x000fea0003800200 */
.L_x_23:
[----:B------:R-:W-:Y:S02]  /*1860*/  UIADD3 UR6, UPT, UPT, UR17, 0x1, URZ ;  /* 0x0000000111067890 */ /* 0x000fe4000fffe0ff */
[----:B------:R-:W-:Y:S02]  /*1870*/  ULEA UR32, UR17, UR4, 0xd ;  /* 0x0000000411207291 */ /* 0x000fe4000f8e68ff */
[----:B------:R-:W-:Y:S02]  /*1880*/  UISETP.NE.AND UP0, UPT, UR6, 0x8, UPT ;  /* 0x000000080600788c */ /* 0x000fe4000bf05270 */
[----:B------:R-:W-:Y:S02]  /*1890*/  UIADD3 UR26, UP1, UPT, UR22, 0x80, URZ ;  /* 0x00000080161a7890 */ /* 0x000fe4000ff3e0ff */
[----:B------:R-:W-:Y:S02]  /*18a0*/  USEL UR9, URZ, 0x1, UP0 ;  /* 0x00000001ff097887 */ /* 0x000fe40008000000 */
[----:B------:R-:W-:-:S02]  /*18b0*/  USEL UR6, UR6, URZ, UP0 ;  /* 0x000000ff06067287 */ /* 0x000fc40008000000 */
[----:B------:R-:W-:Y:S02]  /*18c0*/  UIADD3 UR20, UP0, UPT, UR22, 0x180, URZ ;  /* 0x0000018016147890 */ /* 0x000fe4000ff1e0ff */
[----:B------:R-:W-:Y:S01]  /*18d0*/  ULEA UR8, UR6, UR4, 0x3 ;  /* 0x0000000406087291 */ /* 0x000fe2000f8e18ff */
[----:B------:R-:W-:Y:S01]  /*18e0*/  LOP3.LUT R15, R15, UR9, RZ, 0x3c, !PT ;  /* 0x000000090f0f7c12 */ /* 0x000fe2000f8e3cff */
[----:B------:R-:W-:Y:S02]  /*18f0*/  USHF.L.U32 UR34, UR16, 0x6, URZ ;  /* 0x0000000610227899 */ /* 0x000fe400080006ff */
[----:B------:R-:W-:Y:S01]  /*1900*/  UIADD3.X UR27, UPT, UPT, URZ, UR23, URZ, UP1, !UPT ;  /* 0x00000017ff1b7290 */ /* 0x000fe20008ffe4ff */
[----:B-1----:R-:W-:Y:S01]  /*1910*/  SHF.L.U32 R2, R15, 0x1f, RZ ;  /* 0x0000001f0f027819 */ /* 0x002fe200000006ff */
[----:B------:R-:W-:Y:S02]  /*1920*/  UIADD3 UR32, UPT, UPT, UR32, 0x4400, URZ ;  /* 0x0000440020207890 */ /* 0x000fe4000fffe0ff */
[----:B------:R-:W-:Y:S01]  /*1930*/  UIADD3.X UR21, UPT, UPT, URZ, UR23, URZ, UP0, !UPT ;  /* 0x00000017ff157290 */ /* 0x000fe200087fe4ff */
[----:B------:R1:W1:Y:S01]  /*1940*/  SYNCS.PHASECHK.TRANS64.TRYWAIT P0, [UR8+0x40], R2 ;  /* 0x00004002ff0075a7 */ /* 0x0002620008001108 */
[----:B------:R-:W-:Y:S01]  /*1950*/  ULEA UR8, UR17, UR4, 0xe ;  /* 0x0000000411087291 */ /* 0x000fe2000f8e70ff */
[----:B------:R-:W-:Y:S01]  /*1960*/  UMOV UR18, 0x0 ;  /* 0x0000000000127882 */ /* 0x000fe20000000000 */
[----:B------:R-:W-:-:S02]  /*1970*/  UMOV UR19, 0x10000000 ;  /* 0x1000000000137882 */ /* 0x000fc40000000000 */
[----:B------:R-:W-:Y:S01]  /*1980*/  UIADD3 UR8, UPT, UPT, UR8, 0x14400, URZ ;  /* 0x0001440008087890 */ /* 0x000fe2000fffe0ff */
[----:B------:R1:W-:Y:S01]  /*1990*/  UTMALDG.3D [UR32], [UR26], desc[UR18] ;  /* 0x000012201a0075b4 */ /* 0x0003e20008011000 */
[----:B------:R-:W-:Y:S01]  /*19a0*/  UMOV UR12, UR36 ;  /* 0x00000024000c7c82 */ /* 0x000fe20008000000 */
[----:B------:R-:W-:Y:S01]  /*19b0*/  UMOV UR9, UR33 ;  /* 0x0000002100097c82 */ /* 0x000fe20008000000 */
[----:B------:R-:W-:Y:S01]  /*19c0*/  UMOV UR10, UR34 ;  /* 0x00000022000a7c82 */ /* 0x000fe20008000000 */
[----:B------:R-:W-:Y:S01]  /*19d0*/  UIADD3 UR16, UPT, UPT, UR16, 0x1, URZ ;  /* 0x0000000110107890 */ /* 0x000fe2000fffe0ff */
[----:B------:R-:W-:Y:S01]  /*19e0*/  UMOV UR24, UR5 ;  /* 0x0000000500187c82 */ /* 0x000fe20008000000 */
[----:B------:R-:W-:Y:S02]  /*19f0*/  UMOV UR17, UR6 ;  /* 0x0000000600117c82 */ /* 0x000fe40008000000 */
[----:B------:R1:W-:Y:S01]  /*1a00*/  UTMALDG.3D [UR8], [UR20], desc[UR18] ;  /* 0x00001208140075b4 */ /* 0x0003e20008011000 */
[----:B------:R-:W-:-:S09]  /*1a10*/  UISETP.NE.AND UP0, UPT, UR16, UR5, UPT ;  /* 0x000000051000728c */ /* 0x000fd2000bf05270 */
[----:B------:R-:W-:Y:S05]  /*1a20*/  BRA.U UP0, `(.L_x_25) ;  /* 0xfffffffd00607547 */ /* 0x000fea000b83ffff */
.L_x_20:
[----:B-1----:R-:W-:Y:S01]  /*1a30*/  ULEA UR8, UR6, UR4, 0x3 ;  /* 0x0000000406087291 */ /* 0x002fe2000f8e18ff */
[----:B------:R-:W-:Y:S01]  /*1a40*/  SHF.L.U32 R2, R15, 0x1f, RZ ;  /* 0x0000001f0f027819 */ /* 0x000fe200000006ff */
[----:B------:R-:W-:Y:S01]  /*1a50*/  @!P1 SYNCS.ARRIVE.TRANS64.A1T0 RZ, [UR4+0xc8], RZ ;  /* 0x0000c8ffffff99a7 */ /* 0x000fe20008100004 */
[----:B------:R-:W-:-:S06]  /*1a60*/  UISETP.GT.AND UP0, UPT, UR15, UR14, UPT ;  /* 0x0000000e0f00728c */ /* 0x000fcc000bf04270 */
[----:B--2---:R1:W2:Y:S03]  /*1a70*/  SYNCS.PHASECHK.TRANS64.TRYWAIT P0, [UR8+0x40], R2 ;  /* 0x00004002ff0075a7 */ /* 0x0042a60008001108 */
[----:B------:R-:W-:Y:S05]  /*1a80*/  BRA.U !UP0, `(.L_x_26) ;  /* 0x0000000108ac7547 */ /* 0x000fea000b800000 */
[----:B------:R-:W-:Y:S01]  /*1a90*/  UIADD3 UR21, UPT, UPT, UR7, UR24, URZ ;  /* 0x0000001807157290 */ /* 0x000fe2000fffe0ff */
[----:B------:R-:W-:-:S11]  /*1aa0*/  UMOV UR25, UR6 ;  /* 0x0000000600197c82 */ /* 0x000fd60008000000 */
.L_x_31:
[----:B-1----:R-:W-:Y:S01]  /*1ab0*/  ULEA UR17, UR25, UR4, 0x3 ;  /* 0x0000000419117291 */ /* 0x002fe2000f8e18ff */
[----:B--2---:R-:W-:Y:S01]  /*1ac0*/  @!P5 MOV R3, 0x6000 ;  /* 0x000060000003d802 */ /* 0x004fe20000000f00 */
[----:B--2---:R-:W-:Y:S10]  /*1ad0*/  @P0 BRA `(.L_x_27) ;  /* 0x00000000000c0947 */ /* 0x004ff40003800000 */
[----:B------:R-:W-:-:S04]  /*1ae0*/  SHF.L.U32 R5, R15, 0x1f, RZ ;  /* 0x0000001f0f057819 */ /* 0x000fc800000006ff */
[----:B------:R-:W2:Y:S02]  /*1af0*/  SYNCS.PHASECHK.TRANS64.TRYWAIT P0, [UR17+0x40], R5 ;  /* 0x00004005ff0075a7 */ /* 0x000ea40008001111 */
[----:B--2---:R-:W-:Y:S05]  /*1b00*/  @!P0 BRA `(.L_x_28) ;  /* 0x0000006400b08947 */ /* 0x004fea0003800000 */
.L_x_27:
[----:B------:R2:W-:Y:S01]  /*1b10*/  @!P5 SYNCS.ARRIVE.TRANS64 RZ, [UR17], R3 ;  /* 0x00000003ffffd9a7 */ /* 0x0005e20008000011 */
[----:B------:R-:W-:Y:S04]  /*1b20*/  BSSY.RECONVERGENT B0, `(.L_x_29) ;  /* 0x0000003000007945 */ /* 0x000fe80003800200 */
[----:B------:R-:W-:Y:S05]  /*1b30*/  @P4 BRA `(.L_x_30) ;  /* 0x0000000000044947 */ /* 0x000fea0003800000 */
[----:B------:R-:W-:Y:S05]  /*1b40*/  BPT.TRAP 0x1 ;  /* 0x000000040000795c */ /* 0x000fea0000300000 */
.L_x_30:
[----:B------:R-:W-:Y:S05]  /*1b50*/  BSYNC.RECONVERGENT B0 ;  /* 0x0000000000007941 */ /* 0x000fea0003800200 */
.L_x_29:
        /* <DEDUP_REMOVED lines=10> */
[----:B------:R-:W-:Y:S01]  /*1c00*/  UIADD3 UR16, UPT, UPT, UR16, 0x4400, URZ ;  /* 0x0000440010107890 */ /* 0x000fe2000fffe0ff */
[----:B-1----:R-:W-:Y:S01]  /*1c10*/  SHF.L.U32 R2, R15, 0x1f, RZ ;  /* 0x0000001f0f027819 */ /* 0x002fe200000006ff */
[----:B------:R-:W-:Y:S02]  /*1c20*/  UIADD3.X UR31, UPT, UPT, URZ, UR23, URZ, UP1, !UPT ;  /* 0x00000017ff1f7290 */ /* 0x000fe40008ffe4ff */
[----:B------:R-:W-:Y:S01]  /*1c30*/  UIADD3.X UR29, UPT, UPT, URZ, UR23, URZ, UP0, !UPT ;  /* 0x00000017ff1d7290 */ /* 0x000fe200087fe4ff */
[----:B------:R1:W1:Y:S01]  /*1c40*/  SYNCS.PHASECHK.TRANS64.TRYWAIT P0, [UR8+0x40], R2 ;  /* 0x00004002ff0075a7 */ /* 0x0002620008001108 */
[----:B------:R-:W-:Y:S01]  /*1c50*/  ULEA UR8, UR25, UR4, 0xe ;  /* 0x0000000419087291 */ /* 0x000fe2000f8e70ff */
[----:B------:R-:W-:Y:S01]  /*1c60*/  UMOV UR26, 0x0 ;  /* 0x00000000001a7882 */ /* 0x000fe20000000000 */
[----:B------:R-:W-:-:S02]  /*1c70*/  UMOV UR27, 0x10000000 ;  /* 0x10000000001b7882 */ /* 0x000fc40000000000 */
[----:B------:R-:W-:Y:S01]  /*1c80*/  UIADD3 UR8, UPT, UPT, UR8, 0x14400, URZ ;  /* 0x0001440008087890 */ /* 0x000fe2000fffe0ff */
[----:B------:R-:W-:Y:S01]  /*1c90*/  UMOV UR19, UR35 ;  /* 0x0000002300137c82 */ /* 0x000fe20008000000 */
[----:B------:R-:W-:Y:S01]  /*1ca0*/  UMOV UR20, UR36 ;  /* 0x0000002400147c82 */ /* 0x000fe20008000000 */
[----:B------:R-:W-:Y:S01]  /*1cb0*/  UMOV UR12, UR36 ;  /* 0x00000024000c7c82 */ /* 0x000fe20008000000 */
[----:B------:R-:W-:Y:S01]  /*1cc0*/  UMOV UR9, UR17 ;  /* 0x0000001100097c82 */ /* 0x000fe20008000000 */
[----:B------:R-:W-:Y:S01]  /*1cd0*/  UMOV UR10, UR18 ;  /* 0x00000012000a7c82 */ /* 0x000fe20008000000 */
[----:B------:R1:W-:Y:S01]  /*1ce0*/  UTMALDG.3D [UR16], [UR30], desc[UR26] ;  /* 0x00001a101e0075b4 */ /* 0x0003e20008011000 */
[----:B------:R-:W-:Y:S01]  /*1cf0*/  UIADD3 UR24, UPT, UPT, UR24, 0x1, URZ ;  /* 0x0000000118187890 */ /* 0x000fe2000fffe0ff */
[----:B------:R-:W-:-:S03]  /*1d00*/  UMOV UR25, UR6 ;  /* 0x0000000600197c82 */ /* 0x000fc60008000000 */
[----:B------:R-:W-:Y:S01]  /*1d10*/  UISETP.NE.AND UP0, UPT, UR24, UR21, UPT ;  /* 0x000000151800728c */ /* 0x000fe2000bf05270 */
[----:B------:R1:W-:Y:S08]  /*1d20*/  UTMALDG.3D [UR8], [UR28], desc[UR26] ;  /* 0x00001a081c0075b4 */ /* 0x0003f00008011000 */
[----:B------:R-:W-:Y:S05]  /*1d30*/  BRA.U UP0, `(.L_x_31) ;  /* 0xfffffffd005c7547 */ /* 0x000fea000b83ffff */
.L_x_26:
[----:B-1----:R-:W-:Y:S01]  /*1d40*/  LEA R2, R14, UR4, 0x3 ;  /* 0x000000040e027c11 */ /* 0x002fe2000f8e18ff */
[----:B------:R-:W-:Y:S01]  /*1d50*/  NOP ;  /* 0x0000000000007918 */ /* 0x000fe20000000000 */
[----:B--2---:R-:W-:Y:S02]  /*1d60*/  SHF.L.U32 R3, R12, 0x1f, RZ ;  /* 0x0000001f0c037819 */ /* 0x004fe400000006ff */
[----:B------:R-:W-:Y:S02]  /*1d70*/  LEA R4, R14, UR4, 0x4 ;  /* 0x000000040e047c11 */ /* 0x000fe4000f8e20ff */
[----:B------:R-:W1:Y:S02]  /*1d80*/  SYNCS.PHASECHK.TRANS64.TRYWAIT P0, [R2+URZ+0xd0], R3 ;  /* 0x0000d003020075a7 */ /* 0x000e6400080011ff */
[----:B-1----:R-:W-:Y:S05]  /*1d90*/  @!P0 BRA `(.L_x_32) ;  /* 0x0000006400248947 */ /* 0x002fea0003800000 */
.L_x_138:
[----:B------:R-:W2:Y:S01]  /*1da0*/  LDS.128 R4, [R4+0x160] ;  /* 0x0001600004047984 */ /* 0x000ea20000000c00 */
[----:B---3--:R-:W-:Y:S01]  /*1db0*/  ISETP.GE.AND P0, PT, R26, 0x1, PT ;  /* 0x000000011a00780c */ /* 0x008fe20003f06270 */
[----:B-1----:R-:W-:Y:S01]  /*1dc0*/  VIADD R2, R2, 0xe0 ;  /* 0x000000e002027836 */ /* 0x002fe20000000000 */
[----:B------:R-:W-:Y:S01]  /*1dd0*/  @!PT LDS RZ, [RZ] ;  /* 0x00000000fffff984 */ /* 0x000fe20000000800 */
[----:B------:R-:W-:Y:S01]  /*1de0*/  @!PT LDS RZ, [RZ] ;  /* 0x00000000fffff984 */ /* 0x000fe20000000800 */
[----:B------:R-:W-:Y:S01]  /*1df0*/  @!PT LDS RZ, [RZ] ;  /* 0x00000000fffff984 */ /* 0x000fe20000000800 */
[----:B------:R-:W-:Y:S01]  /*1e00*/  @!PT LDS RZ, [RZ] ;  /* 0x00000000fffff984 */ /* 0x000fe20000000800 */
[----:B------:R1:W-:Y:S06]  /*1e10*/  MEMBAR.ALL.CTA ;  /* 0x0000000000007992 */ /* 0x0003ec0000008000 */
[----:B-1----:R-:W1:Y:S01]  /*1e20*/  FENCE.VIEW.ASYNC.S ;  /* 0x00000000000073c6 */ /* 0x002e620000000000 */
[----:B------:R-:W-:-:S04]  /*1e30*/  PRMT R2, RZ, 0x654, R2 ;  /* 0x00000654ff027816 */ /* 0x000fc80000000002 */
[----:B-1----:R1:W-:Y:S01]  /*1e40*/  SYNCS.ARRIVE.TRANS64.RED.A1T0 RZ, [R2+URZ], RZ ;  /* 0x000000ff02ff79a7 */ /* 0x0023e200081004ff */
[----:B--2---:R-:W-:-:S13]  /*1e50*/  LOP3.LUT P2, RZ, R6, 0x1, RZ, 0xc0, !PT ;  /* 0x0000000106ff7812 */ /* 0x004fda000784c0ff */
[----:B------:R-:W-:Y:S01]  /*1e60*/  @P2 SHF.R.U32.HI R3, RZ, 0x10, R5 ;  /* 0x00000010ff032819 */ /* 0x000fe20000011605 */
[----:B------:R-:W-:Y:S01]  /*1e70*/  VOTEU.ANY UP0, P2 ;  /* 0x0000000000ff7886 */ /* 0x000fe20001000100 */
[----:B------:R-:W-:Y:S02]  /*1e80*/  @P2 MOV R13, R4 ;  /* 0x00000004000d2202 */ /* 0x000fe40000000f00 */
[----:B------:R-:W-:Y:S02]  /*1e90*/  @P2 R2UR.BROADCAST UR8, R3 ;  /* 0x00000000030822ca */ /* 0x000fe400008e0000 */
[----:B------:R-:W-:-:S11]  /*1ea0*/  @P2 LOP3.LUT R11, R5, 0xffff, RZ, 0xc0, !PT ;  /* 0x0000ffff050b2812 */ /* 0x000fd600078ec0ff */
[----:B------:R-:W-:Y:S01]  /*1eb0*/  @UP0 UMOV UR36, UR8 ;  /* 0x0000000800240c82 */ /* 0x000fe20008000000 */
[----:B-1----:R-:W-:Y:S05]  /*1ec0*/  @!P0 BRA `(.L_x_33) ;  /* 0x0000000000b88947 */ /* 0x002fea0003800000 */
[----:B------:R-:W4:Y:S01]  /*1ed0*/  LDC.64 R4, c[0x0][0xb18] ;  /* 0x0002c600ff047b82 */ /* 0x000f220000000a00 */
[----:B------:R-:W-:-:S07]  /*1ee0*/  ISETP.NE.AND P3, PT, R26, 0x1, PT ;  /* 0x000000011a00780c */ /* 0x000fce0003f65270 */
[----:B------:R-:W1:Y:S08]  /*1ef0*/  LDC.64 R6, c[0x0][0xb10] ;  /* 0x0002c400ff067b82 */ /* 0x000e700000000a00 */
[----:B------:R-:W2:Y:S08]  /*1f00*/  LDC R16, c[0x0][0xb20] ;  /* 0x0002c800ff107b82 */ /* 0x000eb00000000800 */
[----:B------:R-:W3:Y:S01]  /*1f10*/  LDC R18, c[0x0][0xb0c] ;  /* 0x0002c300ff127b82 */ /* 0x000ee20000000800 */
[----:B----4-:R-:W-:Y:S01]  /*1f20*/  IMAD.HI.U32 R17, R0, R5, RZ ;  /* 0x0000000500117227 */ /* 0x010fe200078e00ff */
[----:B------:R-:W-:-:S03]  /*1f30*/  ISETP.NE.AND P0, PT, R4, 0x1, PT ;  /* 0x000000010400780c */ /* 0x000fc60003f05270 */
[----:B------:R-:W-:-:S03]  /*1f40*/  IMAD.HI.U32 R5, R11, R5, RZ ;  /* 0x000000050b057227 */ /* 0x000fc600078e00ff */
[----:B------:R-:W4:Y:S01]  /*1f50*/  LDC.64 R2, c[0x0][0xb28] ;  /* 0x0002ca00ff027b82 */ /* 0x000f220000000a00 */
[----:B-1----:R-:W-:-:S04]  /*1f60*/  IMAD.HI.U32 R20, R9, R6, RZ ;  /* 0x0000000609147227 */ /* 0x002fc800078e00ff */
[----:B------:R-:W-:Y:S01]  /*1f70*/  IMAD.HI.U32 R22, R13, R6, RZ ;  /* 0x000000060d167227 */ /* 0x000fe200078e00ff */
[----:B------:R-:W-:Y:S02]  /*1f80*/  SHF.R.U32.HI R20, RZ, R7, R20 ;  /* 0x00000007ff147219 */ /* 0x000fe40000011614 */
[-C--:B--2---:R-:W-:Y:S02]  /*1f90*/  SHF.R.U32.HI R17, RZ, R16.reuse, R17 ;  /* 0x00000010ff117219 */ /* 0x084fe40000011611 */
[----:B------:R-:W-:Y:S02]  /*1fa0*/  SHF.R.U32.HI R16, RZ, R16, R5 ;  /* 0x00000010ff107219 */ /* 0x000fe40000011605 */
[----:B------:R-:W-:Y:S02]  /*1fb0*/  SEL R17, R0, R17, !P0 ;  /* 0x0000001100117207 */ /* 0x000fe40004000000 */
[----:B------:R-:W-:Y:S02]  /*1fc0*/  SHF.R.U32.HI R22, RZ, R7, R22 ;  /* 0x00000007ff167219 */ /* 0x000fe40000011616 */
[----:B---3--:R-:W-:-:S02]  /*1fd0*/  ISETP.NE.AND P1, PT, R18, 0x1, PT ;  /* 0x000000011200780c */ /* 0x008fc40003f25270 */
[----:B------:R-:W-:Y:S02]  /*1fe0*/  SEL R5, R11, R16, !P0 ;  /* 0x000000100b057207 */ /* 0x000fe40004000000 */
[----:B------:R-:W-:Y:S02]  /*1ff0*/  SEL R19, R9, R20, !P1 ;  /* 0x0000001409137207 */ /* 0x000fe40004800000 */
[----:B------:R-:W-:Y:S01]  /*2000*/  SEL R7, R13, R22, !P1 ;  /* 0x000000160d077207 */ /* 0x000fe20004800000 */
[----:B----4-:R-:W-:-:S04]  /*2010*/  IMAD.HI.U32 R20, R17, R2, RZ ;  /* 0x0000000211147227 */ /* 0x010fc800078e00ff */
[----:B------:R-:W-:Y:S01]  /*2020*/  IMAD.HI.U32 R6, R19, R2, RZ ;  /* 0x0000000213067227 */ /* 0x000fe200078e00ff */
[----:B------:R-:W-:-:S04]  /*2030*/  @P3 SHF.R.U32.HI R17, RZ, R3, R20 ;  /* 0x00000003ff113219 */ /* 0x000fc80000011614 */
        /* <DEDUP_REMOVED lines=8> */
[----:B------:R-:W-:-:S04]  /*20c0*/  @!P0 IMAD.HI.U32 R16, R7, R2, RZ ;  /* 0x0000000207108227 */ /* 0x000fc800078e00ff */
[----:B------:R-:W-:Y:S01]  /*20d0*/  IMAD.MOV R2, RZ, RZ, -R6 ;  /* 0x000000ffff027224 */ /* 0x000fe200078e0a06 */
[----:B------:R-:W-:-:S03]  /*20e0*/  @!P0 SHF.R.U32.HI R16, RZ, R3, R16 ;  /* 0x00000003ff108219 */ /* 0x000fc60000011610 */
[----:B------:R-:W-:Y:S01]  /*20f0*/  IMAD R2, R26, R2, R5 ;  /* 0x000000021a027224 */ /* 0x000fe200078e0205 */
[----:B------:R-:W-:Y:S02]  /*2100*/  @!P0 SEL R3, R7, R16, !P3 ;  /* 0x0000001007038207 */ /* 0x000fe40005800000 */
[----:B------:R-:W-:-:S03]  /*2110*/  IADD3 R16, PT, PT, -R5, RZ, RZ ;  /* 0x000000ff05107210 */ /* 0x000fc60007ffe1ff */
[--C-:B------:R-:W-:Y:S02]  /*2120*/  @!P0 IMAD.IADD R6, R6, 0x1, -R3.reuse ;  /* 0x0000000106068824 */ /* 0x100fe400078e0a03 */
[----:B------:R-:W-:Y:S01]  /*2130*/  @!P0 IMAD R3, R2, R19, R3 ;  /* 0x0000001302038224 */ /* 0x000fe200078e0203 */
[----:B------:R-:W-:Y:S01]  /*2140*/  IADD3 R2, PT, PT, -R7, RZ, RZ ;  /* 0x000000ff07027210 */ /* 0x000fe20007ffe1ff */
[----:B------:R-:W-:Y:S02]  /*2150*/  @!P0 IMAD R5, R26, R6, R7 ;  /* 0x000000061a058224 */ /* 0x000fe400078e0207 */
[----:B------:R-:W-:Y:S02]  /*2160*/  IMAD R11, R4, R16, R11 ;  /* 0x00000010040b7224 */ /* 0x000fe400078e020b */
[----:B------:R-:W-:Y:S02]  /*2170*/  @!P0 IMAD.MOV.U32 R7, RZ, RZ, R3 ;  /* 0x000000ffff078224 */ /* 0x000fe400078e0003 */
[----:B------:R-:W-:-:S02]  /*2180*/  IMAD R2, R18, R2, R13 ;  /* 0x0000000212027224 */ /* 0x000fc400078e020d */
[----:B------:R-:W-:Y:S02]  /*2190*/  IMAD R11, R5, R4, R11 ;  /* 0x00000004050b7224 */ /* 0x000fe400078e020b */
[----:B------:R-:W-:Y:S02]  /*21a0*/  IMAD R13, R7, R18, R2 ;  /* 0x00000012070d7224 */ /* 0x000fe400078e0202 */
.L_x_33:
[----:B------:R-:W1:Y:S02]  /*21b0*/  LDCU UR8, c[0x0][0xb30] ;  /* 0x00016600ff0877ac */ /* 0x000e640008000800 */
[----:B-1----:R-:W-:-:S09]  /*21c0*/  UISETP.NE.AND UP0, UPT, UR8, 0x1, UPT ;  /* 0x000000010800788c */ /* 0x002fd2000bf05270 */
[----:B------:R-:W-:Y:S05]  /*21d0*/  BRA.U UP0, `(.L_x_34) ;  /* 0x0000000100407547 */ /* 0x000fea000b800000 */
[----:B------:R-:W1:Y:S08]  /*21e0*/  LDC.64 R4, c[0x0][0xb10] ;  /* 0x0002c400ff047b82 */ /* 0x000e700000000a00 */
[----:B------:R-:W2:Y:S08]  /*21f0*/  LDC.64 R2, c[0x0][0xb18] ;  /* 0x0002c600ff027b82 */ /* 0x000eb00000000a00 */
[----:B------:R-:W3:Y:S08]  /*2200*/  LDC R6, c[0x0][0xb20] ;  /* 0x0002c800ff067b82 */ /* 0x000ef00000000800 */
[----:B------:R-:W4:Y:S01]  /*2210*/  LDC R16, c[0x0][0xb0c] ;  /* 0x0002c300ff107b82 */ /* 0x000f220000000800 */
[----:B-1----:R-:W-:-:S05]  /*2220*/  IMAD.HI.U32 R4, R13, R4, RZ ;  /* 0x000000040d047227 */ /* 0x002fca00078e00ff */
[----:B------:R-:W-:Y:S01]  /*2230*/  SHF.R.U32.HI R4, RZ, R5, R4 ;  /* 0x00000005ff047219 */ /* 0x000fe20000011604 */
[----:B--2---:R-:W-:Y:S01]  /*2240*/  IMAD.HI.U32 R3, R11, R3, RZ ;  /* 0x000000030b037227 */ /* 0x004fe200078e00ff */
[----:B------:R-:W-:-:S04]  /*2250*/  ISETP.NE.AND P0, PT, R2, 0x1, PT ;  /* 0x000000010200780c */ /* 0x000fc80003f05270 */
[----:B---3--:R-:W-:-:S04]  /*2260*/  SHF.R.U32.HI R6, RZ, R6, R3 ;  /* 0x00000006ff067219 */ /* 0x008fc80000011603 */
[----:B------:R-:W-:Y:S02]  /*2270*/  SEL R3, R11, R6, !P0 ;  /* 0x000000060b037207 */ /* 0x000fe40004000000 */
[----:B----4-:R-:W-:-:S04]  /*2280*/  ISETP.NE.AND P1, PT, R16, 0x1, PT ;  /* 0x000000011000780c */ /* 0x010fc80003f25270 */
[----:B------:R-:W-:-:S05]  /*2290*/  SEL R4, R13, R4, !P1 ;  /* 0x000000040d047207 */ /* 0x000fca0004800000 */
[----:B------:R-:W-:Y:S02]  /*22a0*/  IMAD.IADD R5, R3, 0x1, -R4 ;  /* 0x0000000103057824 */ /* 0x000fe400078e0a04 */
[----:B------:R-:W-:Y:S02]  /*22b0*/  IMAD.IADD R3, R4, 0x1, -R3 ;  /* 0x0000000104037824 */ /* 0x000fe400078e0a03 */
[----:B------:R-:W-:Y:S02]  /*22c0*/  IMAD R13, R5, R16, R13 ;  /* 0x00000010050d7224 */ /* 0x000fe400078e020d */
[----:B------:R-:W-:-:S07]  /*22d0*/  IMAD R11, R3, R2, R11 ;  /* 0x00000002030b7224 */ /* 0x000fce00078e020b */
.L_x_34:
[----:B------:R-:W-:Y:S01]  /*22e0*/  VIADD R14, R14, 0x1 ;  /* 0x000000010e0e7836 */ /* 0x000fe20000000000 */
[----:B------:R-:W-:Y:S01]  /*22f0*/  PLOP3.LUT P1, PT, PT, PT, PT, 0x80, 0x8 ;  /* 0x000000000008781c */ /* 0x000fe20003f2f070 */
[----:B------:R-:W-:Y:S02]  /*2300*/  IMAD.IADD R21, R13, 0x1, R60 ;  /* 0x000000010d157824 */ /* 0x000fe400078e023c */
[----:B------:R-:W-:Y:S01]  /*2310*/  IMAD.IADD R20, R11, 0x1, R58 ;  /* 0x000000010b147824 */ /* 0x000fe200078e023a */
[----:B------:R-:W-:-:S04]  /*2320*/  ISETP.NE.AND P0, PT, R14, 0x2, PT ;  /* 0x000000020e00780c */ /* 0x000fc80003f05270 */
[----:B------:R-:W-:Y:S02]  /*2330*/  SEL R3, RZ, 0x1, P0 ;  /* 0x00000001ff037807 */ /* 0x000fe40000000000 */
[----:B------:R-:W-:Y:S02]  /*2340*/  SEL R14, R14, RZ, P0 ;  /* 0x000000ff0e0e7207 */ /* 0x000fe40000000000 */
[----:B------:R-:W-:Y:S01]  /*2350*/  LOP3.LUT R12, R12, R3, RZ, 0x3c, !PT ;  /* 0x000000030c0c7212 */ /* 0x000fe200078e3cff */
[----:B------:R-:W-:Y:S06]  /*2360*/  @P2 BRA `(.L_x_35) ;  /* 0xfffffff000982947 */ /* 0x000fec000383ffff */
[----:B------:R-:W-:Y:S01]  /*2370*/  UIADD3 UR4, UPT, UPT, UR4, 0x40, URZ ;  /* 0x0000004004047890 */ /* 0x000fe2000fffe0ff */
[----:B------:R-:W-:-:S03]  /*2380*/  SHF.L.U32 R3, R15, 0x1f, RZ ;  /* 0x0000001f0f037819 */ /* 0x000fc600000006ff */
[----:B------:R-:W-:-:S09]  /*2390*/  ULEA UR5, UR6, UR4, 0x3 ;  /* 0x0000000406057291 */ /* 0x000fd2000f8e18ff */
[----:B------:R-:W1:Y:S02]  /*23a0*/  SYNCS.PHASECHK.TRANS64.TRYWAIT P0, [UR5], R3 ;  /* 0x00000003ff0075a7 */ /* 0x000e640008001105 */
[----:B-1----:R-:W-:Y:S05]  /*23b0*/  @!P0 BRA `(.L_x_36) ;  /* 0x0000005c00b08947 */ /* 0x002fea0003800000 */
.L_x_140:
[----:B------:R-:W-:-:S04]  /*23c0*/  UIADD3 UR6, UPT, UPT, UR6, 0x1, URZ ;  /* 0x0000000106067890 */ /* 0x000fc8000fffe0ff */
[----:B------:R-:W-:-:S04]  /*23d0*/  UISETP.NE.AND UP0, UPT, UR6, 0x8, UPT ;  /* 0x000000080600788c */ /* 0x000fc8000bf05270 */
[----:B------:R-:W-:Y:S02]  /*23e0*/  USEL UR7, URZ, 0x1, UP0 ;  /* 0x00000001ff077887 */ /* 0x000fe40008000000 */
[----:B------:R-:W-:-:S04]  /*23f0*/  USEL UR6, UR6, URZ, UP0 ;  /* 0x000000ff06067287 */ /* 0x000fc80008000000 */
[----:B------:R-:W-:Y:S01]  /*2400*/  ULEA UR5, UR6, UR4, 0x3 ;  /* 0x0000000406057291 */ /* 0x000fe2000f8e18ff */
[----:B------:R-:W-:-:S04]  /*2410*/  LOP3.LUT R2, R15, UR7, RZ, 0x3c, !PT ;  /* 0x000000070f027c12 */ /* 0x000fc8000f8e3cff */
[----:B-1----:R-:W-:-:S04]  /*2420*/  SHF.L.U32 R3, R2, 0x1f, RZ ;  /* 0x0000001f02037819 */ /* 0x002fc800000006ff */
[----:B------:R-:W1:Y:S02]  /*2430*/  SYNCS.PHASECHK.TRANS64.TRYWAIT P0, [UR5], R3 ;  /* 0x00000003ff0075a7 */ /* 0x000e640008001105 */
[----:B-1----:R-:W-:Y:S05]  /*2440*/  @!P0 BRA `(.L_x_37) ;  /* 0x0000005c00a48947 */ /* 0x002fea0003800000 */
.L_x_142:
        /* <DEDUP_REMOVED lines=9> */
.L_x_144:
        /* <DEDUP_REMOVED lines=9> */
.L_x_146:
        /* <DEDUP_REMOVED lines=9> */
.L_x_148:
        /* <DEDUP_REMOVED lines=9> */
.L_x_150:
        /* <DEDUP_REMOVED lines=9> */
.L_x_152:
[----:B------:R-:W-:-:S04]  /*2720*/  UIADD3 UR6, UPT, UPT, UR6, 0x1, URZ ;  /* 0x0000000106067890 */ /* 0x000fc8000fffe0ff */
[----:B------:R-:W-:-:S04]  /*2730*/  UISETP.NE.AND UP0, UPT, UR6, 0x8, UPT ;  /* 0x000000080600788c */ /* 0x000fc8000bf05270 */
[----:B------:R-:W-:Y:S02]  /*2740*/  USEL UR5, URZ, 0x1, UP0 ;  /* 0x00000001ff057887 */ /* 0x000fe40008000000 */
[----:B------:R-:W-:-:S04]  /*2750*/  USEL UR6, UR6, URZ, UP0 ;  /* 0x000000ff06067287 */ /* 0x000fc80008000000 */
[----:B------:R-:W-:Y:S01]  /*2760*/  ULEA UR6, UR6, UR4, 0x3 ;  /* 0x0000000406067291 */ /* 0x000fe2000f8e18ff */
[----:B-1----:R-:W-:-:S04]  /*2770*/  LOP3.LUT R3, R2, UR5, RZ, 0x3c, !PT ;  /* 0x0000000502037c12 */ /* 0x002fc8000f8e3cff */
[----:B------:R-:W-:Y:S01]  /*2780*/  SHF.L.U32 R3, R3, 0x1f, RZ ;  /* 0x0000001f03037819 */ /* 0x000fe200000006ff */
[----:B----4-:R-:W-:-:S07]  /*2790*/  IMAD.U32 R0, RZ, RZ, UR6 ;  /* 0x00000006ff007e24 */ /* 0x010fce000f8e00ff */
.L_x_43:
[----:B-1----:R1:W2:Y:S02]  /*27a0*/  SYNCS.PHASECHK.TRANS64.TRYWAIT P0, [R0+URZ], R3 ;  /* 0x00000003000075a7 */ /* 0x0022a400080011ff */
[----:B--2---:R-:W-:Y:S05]  /*27b0*/  @!P0 NANOSLEEP.SYNCS 0x989680 ;  /* 0x009896800000895d */ /* 0x004fea0003900000 */
[----:B------:R-:W2:Y:S02]  /*27c0*/  @!P0 SYNCS.PHASECHK.TRANS64 P0, [R0+URZ], R3 ;  /* 0x00000003000085a7 */ /* 0x000ea400080010ff */
[----:B--2---:R-:W-:Y:S05]  /*27d0*/  @P0 EXIT ;  /* 0x000000000000094d */ /* 0x004fea0003800000 */
[----:B------:R-:W-:Y:S05]  /*27e0*/  BRA `(.L_x_43) ;  /* 0xfffffffc00ec7947 */ /* 0x000fea000383ffff */
.L_x_17:
[----:B------:R-:W-:-:S04]  /*27f0*/  UISETP.NE.AND UP1, UPT, UR37, URZ, UPT ;  /* 0x000000ff2500728c */ /* 0x000fc8000bf25270 */
[----:B------:R-:W-:-:S09]  /*2800*/  UISETP.NE.OR UP1, UPT, UR8, 0x1, UP1 ;  /* 0x000000010800788c */ /* 0x000fd20008f25670 */
[----:B------:R-:W-:Y:S05]  /*2810*/  BRA.U UP1, `(.L_x_44) ;  /* 0x0000000501487547 */ /* 0x000fea000b800000 */
[----:B------:R-:W-:Y:S01]  /*2820*/  ISETP.NE.AND P2, PT, R2, RZ, PT ;  /* 0x000000ff0200720c */ /* 0x000fe20003f45270 */
[----:B------:R-:W-:Y:S01]  /*2830*/  IMAD.MOV.U32 R12, RZ, RZ, 0x1 ;  /* 0x00000001ff0c7424 */ /* 0x000fe200078e00ff */
[----:B------:R-:W-:Y:S02]  /*2840*/  CS2R R10, SRZ ;  /* 0x00000000000a7805 */ /* 0x000fe4000001ff00 */
[----:B------:R-:W-:Y:S01]  /*2850*/  CS2R R8, SRZ ;  /* 0x0000000000087805 */ /* 0x000fe2000001ff00 */
[----:B------:R-:W-:Y:S01]  /*2860*/  UMOV UR4, 0x400 ;  /* 0x0000040000047882 */ /* 0x000fe20000000000 */
[----:B------:R-:W-:Y:S01]  /*2870*/  UMOV UR6, URZ ;  /* 0x000000ff00067c82 */ /* 0x000fe20008000000 */
[----:B------:R-:W-:-:S12]  /*2880*/  ULEA UR37, UR37, UR4, 0x18 ;  /* 0x0000000425257291 */ /* 0x000fd8000f8ec0ff */
.L_x_48:
[----:B------:R-:W-:Y:S02]  /*2890*/  LEA R0, R8, UR37, 0x3 ;  /* 0x0000002508007c11 */ /* 0x000fe4000f8e18ff */
[----:B------:R-:W-:-:S03]  /*28a0*/  SHF.L.U32 R5, R9, 0x1f, RZ ;  /* 0x0000001f09057819 */ /* 0x000fc600000006ff */
[----:B------:R-:W-:Y:S01]  /*28b0*/  VIADD R4, R0, 0x140 ;  /* 0x0000014000047836 */ /* 0x000fe20000000000 */
[----:B------:R-:W1:Y:S02]  /*28c0*/  SYNCS.PHASECHK.TRANS64.TRYWAIT P0, [R0+URZ+0x130], R5 ;  /* 0x00013005000075a7 */ /* 0x000e6400080011ff */
[----:B-1----:R-:W-:Y:S05]  /*28d0*/  @!P0 BRA `(.L_x_45) ;  /* 0x0000005c00108947 */ /* 0x002fea0003800000 */
.L_x_153:
[----:B------:R-:W-:Y:S01]  /*28e0*/  ULEA UR5, UR6, UR37, 0x3 ;  /* 0x0000002506057291 */ /* 0x000fe2000f8e18ff */
[----:B------:R-:W-:Y:S02]  /*28f0*/  PRMT R4, RZ, 0x654, R4 ;  /* 0x00000654ff047816 */ /* 0x000fe40000000004 */
[----:B-1----:R-:W-:Y:S01]  /*2900*/  SHF.L.U32 R5, R12, 0x1f, RZ ;  /* 0x0000001f0c057819 */ /* 0x002fe200000006ff */
[----:B------:R-:W-:Y:S01]  /*2910*/  UIADD3 UR4, UPT, UPT, UR5, 0xd0, URZ ;  /* 0x000000d005047890 */ /* 0x000fe2000fffe0ff */
[----:B------:R1:W-:Y:S05]  /*2920*/  SYNCS.ARRIVE.TRANS64.RED.A1T0 RZ, [R4+URZ], RZ ;  /* 0x000000ff04ff79a7 */ /* 0x0003ea00081004ff */
[----:B------:R-:W-:Y:S01]  /*2930*/  IMAD.U32 R7, RZ, RZ, UR4 ;  /* 0x00000004ff077e24 */ /* 0x000fe2000f8e00ff */
[----:B------:R-:W2:Y:S04]  /*2940*/  SYNCS.PHASECHK.TRANS64.TRYWAIT P0, [UR5+0xe0], R5 ;  /* 0x0000e005ff0075a7 */ /* 0x000ea80008001105 */
[----:B------:R-:W-:Y:S01]  /*2950*/  PRMT R6, R2, 0x654, R7 ;  /* 0x0000065402067816 */ /* 0x000fe20000000007 */
[----:B-1----:R-:W-:Y:S01]  /*2960*/  @!P2 IMAD.MOV.U32 R4, RZ, RZ, 0x10 ;  /* 0x00000010ff04a424 */ /* 0x002fe200078e00ff */
[----:B--2---:R-:W-:Y:S06]  /*2970*/  @!P0 BRA `(.L_x_46) ;  /* 0x0000005800fc8947 */ /* 0x004fec0003800000 */
.L_x_155:
[----:B------:R-:W-:Y:S01]  /*2980*/  ULEA UR4, UR6, UR37, 0x4 ;  /* 0x0000002506047291 */ /* 0x000fe2000f8e20ff */
[----:B------:R-:W-:Y:S01]  /*2990*/  SEL R3, R6, R3, !P2 ;  /* 0x0000000306037207 */ /* 0x000fe20005000000 */
[----:B------:R-:W-:Y:S01]  /*29a0*/  UIADD3 UR5, UPT, UPT, UR5, 0xd0, URZ ;  /* 0x000000d005057890 */ /* 0x000fe2000fffe0ff */
[----:B-1----:R-:W-:Y:S01]  /*29b0*/  LEA R0, R11, UR37, 0x3 ;  /* 0x000000250b007c11 */ /* 0x002fe2000f8e18ff */
[----:B------:R-:W-:Y:S01]  /*29c0*/  UIADD3 UR4, UPT, UPT, UR4, 0x160, URZ ;  /* 0x0000016004047890 */ /* 0x000fe2000fffe0ff */
[----:B------:R-:W-:Y:S01]  /*29d0*/  SHF.L.U32 R5, R10, 0x1f, RZ ;  /* 0x0000001f0a057819 */ /* 0x000fe200000006ff */
[----:B------:R1:W-:Y:S01]  /*29e0*/  @!P2 SYNCS.ARRIVE.TRANS64.RED RZ, [R3+URZ], R4 ;  /* 0x0000000403ffa9a7 */ /* 0x0003e200080004ff */
[----:B------:R-:W-:Y:S01]  /*29f0*/  UIADD3 UR6, UPT, UPT, UR6, 0x1, URZ ;  /* 0x0000000106067890 */ /* 0x000fe2000fffe0ff */
[----:B------:R-:W-:-:S03]  /*2a00*/  VIADD R8, R8, 0x1 ;  /* 0x0000000108087836 */ /* 0x000fc60000000000 */
[----:B------:R-:W-:Y:S02]  /*2a10*/  UISETP.NE.AND UP0, UPT, UR6, 0x2, UPT ;  /* 0x000000020600788c */ /* 0x000fe4000bf05270 */
[----:B------:R-:W-:Y:S06]  /*2a20*/  UGETNEXTWORKID.BROADCAST [UR4], [UR5] ;  /* 0x00000000040073ca */ /* 0x000fec0008000100 */
[----:B------:R-:W-:Y:S01]  /*2a30*/  USEL UR4, URZ, 0x1, UP0 ;  /* 0x00000001ff047887 */ /* 0x000fe20008000000 */
[----:B------:R-:W-:Y:S01]  /*2a40*/  ISETP.NE.AND P0, PT, R8, 0x2, PT ;  /* 0x000000020800780c */ /* 0x000fe20003f05270 */
[----:B------:R-:W-:Y:S01]  /*2a50*/  USEL UR6, UR6, URZ, UP0 ;  /* 0x000000ff06067287 */ /* 0x000fe20008000000 */
[----:B------:R-:W2:Y:S03]  /*2a60*/  SYNCS.PHASECHK.TRANS64.TRYWAIT P1, [R0+URZ+0xd0], R5 ;  /* 0x0000d005000075a7 */ /* 0x000ea600080211ff */
[----:B------:R-:W-:Y:S01]  /*2a70*/  LOP3.LUT R12, R12, UR4, RZ, 0x3c, !PT ;  /* 0x000000040c0c7c12 */ /* 0x000fe2000f8e3cff */
[----:B-12---:R-:W-:Y:S07]  /*2a80*/  @!P1 BRA `(.L_x_47) ;  /* 0x0000005800d09947 */ /* 0x006fee0003800000 */
.L_x_156:
[C---:B------:R-:W-:Y:S01]  /*2a90*/  LEA R4, R11.reuse, UR37, 0x4 ;  /* 0x000000250b047c11 */ /* 0x040fe2000f8e20ff */
[----:B-1----:R-:W-:Y:S01]  /*2aa0*/  VIADD R0, R0, 0xe0 ;  /* 0x000000e000007836 */ /* 0x002fe20000000000 */
[----:B------:R-:W-:Y:S01]  /*2ab0*/  SEL R8, R8, RZ, P0 ;  /* 0x000000ff08087207 */ /* 0x000fe20000000000 */
[----:B------:R-:W-:-:S03]  /*2ac0*/  VIADD R11, R11, 0x1 ;  /* 0x000000010b0b7836 */ /* 0x000fc60000000000 */
[----:B------:R-:W1:Y:S01]  /*2ad0*/  LDS.128 R4, [R4+0x160] ;  /* 0x0001600004047984 */ /* 0x000e620000000c00 */
[----:B------:R-:W-:Y:S02]  /*2ae0*/  PRMT R0, RZ, 0x654, R0 ;  /* 0x00000654ff007816 */ /* 0x000fe40000000000 */
[C---:B------:R-:W-:Y:S01]  /*2af0*/  ISETP.NE.AND P1, PT, R11.reuse, 0x2, PT ;  /* 0x000000020b00780c */ /* 0x040fe20003f25270 */
[----:B------:R-:W-:Y:S01]  /*2b00*/  @!PT LDS RZ, [RZ] ;  /* 0x00000000fffff984 */ /* 0x000fe20000000800 */
[----:B------:R-:W-:Y:S01]  /*2b10*/  @!PT LDS RZ, [RZ] ;  /* 0x00000000fffff984 */ /* 0x000fe20000000800 */
[----:B------:R-:W-:Y:S01]  /*2b20*/  @!PT LDS RZ, [RZ] ;  /* 0x00000000fffff984 */ /* 0x000fe20000000800 */
[----:B------:R-:W-:Y:S01]  /*2b30*/  @!PT LDS RZ, [RZ] ;  /* 0x00000000fffff984 */ /* 0x000fe20000000800 */
[----:B------:R2:W-:Y:S06]  /*2b40*/  MEMBAR.ALL.CTA ;  /* 0x0000000000007992 */ /* 0x0005ec0000008000 */
[----:B--2---:R-:W2:Y:S01]  /*2b50*/  FENCE.VIEW.ASYNC.S ;  /* 0x00000000000073c6 */ /* 0x004ea20000000000 */
[----:B------:R-:W-:Y:S01]  /*2b60*/  SEL R11, R11, RZ, P1 ;  /* 0x000000ff0b0b7207 */ /* 0x000fe20000800000 */
[----:B--2---:R2:W-:Y:S01]  /*2b70*/  SYNCS.ARRIVE.TRANS64.RED.A1T0 RZ, [R0+URZ], RZ ;  /* 0x000000ff00ff79a7 */ /* 0x0045e200081004ff */
[----:B-1----:R-:W-:-:S02]  /*2b80*/  LOP3.LUT P3, RZ, R6, 0x1, RZ, 0xc0, !PT ;  /* 0x0000000106ff7812 */ /* 0x002fc4000786c0ff */
[----:B------:R-:W-:-:S04]  /*2b90*/  SEL R5, RZ, 0x1, P1 ;  /* 0x00000001ff057807 */ /* 0x000fc80000800000 */
[----:B------:R-:W-:Y:S02]  /*2ba0*/  LOP3.LUT R10, R10, R5, RZ, 0x3c, !PT ;  /* 0x000000050a0a7212 */ /* 0x000fe400078e3cff */
[----:B--2---:R-:W-:-:S04]  /*2bb0*/  SEL R0, RZ, 0x1, P0 ;  /* 0x00000001ff007807 */ /* 0x004fc80000000000 */
[----:B------:R-:W-:Y:S01]  /*2bc0*/  LOP3.LUT R9, R9, R0, RZ, 0x3c, !PT ;  /* 0x0000000009097212 */ /* 0x000fe200078e3cff */
[----:B------:R-:W-:Y:S06]  /*2bd0*/  @P3 BRA `(.L_x_48) ;  /* 0xfffffffc002c3947 */ /* 0x000fec000383ffff */
[----:B------:R-:W-:Y:S01]  /*2be0*/  ULEA UR5, UR6, UR37, 0x3 ;  /* 0x0000002506057291 */ /* 0x000fe2000f8e18ff */
[----:B------:R-:W-:-:S08]  /*2bf0*/  SHF.L.U32 R3, R12, 0x1f, RZ ;  /* 0x0000001f0c037819 */ /* 0x000fd000000006ff */
[----:B------:R-:W1:Y:S02]  /*2c00*/  SYNCS.PHASECHK.TRANS64 P0, [UR5+0xe0], R3 ;  /* 0x0000e003ff0075a7 */ /* 0x000e640008001005 */
[----:B-1----:R-:W-:Y:S05]  /*2c10*/  @P0 BRA `(.L_x_49) ;  /* 0x0000000000080947 */ /* 0x002fea0003800000 */
[----:B------:R-:W1:Y:S02]  /*2c20*/  SYNCS.PHASECHK.TRANS64.TRYWAIT P0, [UR5+0xe0], R3 ;  /* 0x0000e003ff0075a7 */ /* 0x000e640008001105 */
[----:B-1----:R-:W-:Y:S05]  /*2c30*/  @!P0 BRA `(.L_x_50) ;  /* 0x0000005800788947 */ /* 0x002fea0003800000 */
.L_x_49:
[----:B------:R-:W-:-:S04]  /*2c40*/  UIADD3 UR4, UPT, UPT, UR6, 0x1, URZ ;  /* 0x0000000106047890 */ /* 0x000fc8000fffe0ff */
[----:B------:R-:W-:-:S04]  /*2c50*/  UISETP.NE.AND UP0, UPT, UR4, 0x2, UPT ;  /* 0x000000020400788c */ /* 0x000fc8000bf05270 */
[----:B------:R-:W-:Y:S02]  /*2c60*/  USEL UR7, URZ, 0x1, UP0 ;  /* 0x00000001ff077887 */ /* 0x000fe40008000000 */
[----:B------:R-:W-:-:S04]  /*2c70*/  USEL UR4, UR4, URZ, UP0 ;  /* 0x000000ff04047287 */ /* 0x000fc80008000000 */
[----:B------:R-:W-:Y:S01]  /*2c80*/  ULEA UR4, UR4, UR37, 0x3 ;  /* 0x0000002504047291 */ /* 0x000fe2000f8e18ff */
[----:B-1----:R-:W-:-:S04]  /*2c90*/  LOP3.LUT R3, R12, UR7, RZ, 0x3c, !PT ;  /* 0x000000070c037c12 */ /* 0x002fc8000f8e3cff */
[----:B------:R-:W-:-:S04]  /*2ca0*/  SHF.L.U32 R0, R3, 0x1f, RZ ;  /* 0x0000001f03007819 */ /* 0x000fc800000006ff */
[----:B------:R-:W1:Y:S02]  /*2cb0*/  SYNCS.PHASECHK.TRANS64 P0, [UR4+0xe0], R0 ;  /* 0x0000e000ff0075a7 */ /* 0x000e640008001004 */
[----:B-1----:R-:W-:Y:S05]  /*2cc0*/  @P0 EXIT ;  /* 0x000000000000094d */ /* 0x002fea0003800000 */
[----:B------:R-:W-:Y:S02]  /*2cd0*/  SHF.L.U32 R3, R3, 0x1f, RZ ;  /* 0x0000001f03037819 */ /* 0x000fe400000006ff */
[----:B------:R-:W-:-:S07]  /*2ce0*/  MOV R0, UR4 ;  /* 0x0000000400007c02 */ /* 0x000fce0008000f00 */
.L_x_51:
[----:B-1----:R1:W2:Y:S02]  /*2cf0*/  SYNCS.PHASECHK.TRANS64.TRYWAIT P0, [R0+URZ+0xe0], R3 ;  /* 0x0000e003000075a7 */ /* 0x0022a400080011ff */
[----:B--2---:R-:W-:Y:S05]  /*2d00*/  @!P0 NANOSLEEP.SYNCS 0x989680 ;  /* 0x009896800000895d */ /* 0x004fea0003900000 */
[----:B------:R-:W2:Y:S02]  /*2d10*/  @!P0 SYNCS.PHASECHK.TRANS64 P0, [R0+URZ+0xe0], R3 ;  /* 0x0000e003000085a7 */ /* 0x000ea400080010ff */
[----:B--2---:R-:W-:Y:S05]  /*2d20*/  @P0 EXIT ;  /* 0x000000000000094d */ /* 0x004fea0003800000 */
[----:B------:R-:W-:Y:S05]  /*2d30*/  BRA `(.L_x_51) ;  /* 0xfffffffc00ec7947 */ /* 0x000fea000383ffff */
.L_x_44:
[----:B------:R-:W-:-:S09]  /*2d40*/  UISETP.NE.AND UP1, UPT, UR8, URZ, UPT ;  /* 0x000000ff0800728c */ /* 0x000fd2000bf25270 */
[----:B------:R-:W-:Y:S05]  /*2d50*/  BRA.U UP1, `(.L_x_52) ;  /* 0x0000000d01cc7547 */ /* 0x000fea000b800000 */
[----:B------:R-:W-:Y:S01]  /*2d60*/  UMOV UR4, 0x40 ;  /* 0x0000004000047882 */ /* 0x000fe20000000000 */
[----:B------:R-:W-:Y:S01]  /*2d70*/  NOP ;  /* 0x0000000000007918 */ /* 0x000fe20000000000 */
[----:B------:R-:W-:Y:S01]  /*2d80*/  ULEA UR4, UR37, UR4, 0x18 ;  /* 0x0000000425047291 */ /* 0x000fe2000f8ec0ff */
[----:B------:R-:W-:Y:S02]  /*2d90*/  UMOV UR5, 0x400 ;  /* 0x0000040000057882 */ /* 0x000fe40000000000 */
[----:B------:R-:W-:-:S06]  /*2da0*/  ULEA UR37, UR37, UR5, 0x18 ;  /* 0x0000000525257291 */ /* 0x000fcc000f8ec0ff */
[----:B------:R-:W1:Y:S02]  /*2db0*/  LDS.U8 R0, [UR4+0x1c] ;  /* 0x00001c04ff007984 */ /* 0x000e640008000000 */
[----:B-1----:R-:W-:-:S13]  /*2dc0*/  ISETP.NE.AND P0, PT, R0, RZ, PT ;  /* 0x000000ff0000720c */ /* 0x002fda0003f05270 */
[----:B------:R-:W-:Y:S05]  /*2dd0*/  @P0 BRA `(.L_x_53) ;  /* 0x0000000000580947 */ /* 0x000fea0003800000 */
[----:B------:R-:W-:-:S13]  /*2de0*/  ELECT P0, URZ, PT ;  /* 0x0000000000ff782f */ /* 0x000fda0003800000 */
[----:B------:R-:W-:Y:S05]  /*2df0*/  @!P0 BRA `(.L_x_54) ;  /* 0x0000000000608947 */ /* 0x000fea0003800000 */
[----:B------:R-:W-:Y:S01]  /*2e00*/  UMOV UR5, 0x10 ;  /* 0x0000001000057882 */ /* 0x000fe20000000000 */
[----:B------:R-:W-:Y:S01]  /*2e10*/  HFMA2 R0, -RZ, RZ, 0, 5.9604644775390625e-08 ;  /* 0x00000001ff007431 */ /* 0x000fe200000001ff */
[----:B------:R-:W-:-:S03]  /*2e20*/  MOV R2, 0xffff ;  /* 0x0000ffff00027802 */ /* 0x000fc60000000f00 */
[----:B------:R-:W-:Y:S04]  /*2e30*/  DEPBAR.LE SB1, 0x36 ;  /* 0x00009d800000791a */ /* 0x000fe80000000000 */
[----:B------:R-:W1:Y:S02]  /*2e40*/  UTCATOMSWS.FIND_AND_SET.ALIGN UP0, UR5, UR5 ;  /* 0x00000005000575e3 */ /* 0x000e640008000800 */
[----:B-1----:R-:W-:Y:S01]  /*2e50*/  MOV R3, UR5 ;  /* 0x0000000500037c02 */ /* 0x002fe20008000f00 */
[----:B------:R-:W-:Y:S06]  /*2e60*/  BRA.U UP0, `(.L_x_55) ;  /* 0x0000000100187547 */ /* 0x000fec000b800000 */
.L_x_56:
[----:B------:R-:W-:Y:S05]  /*2e70*/  NANOSLEEP 0x64 ;  /* 0x000000640000795d */ /* 0x000fea0003800000 */
[----:B------:R-:W-:-:S05]  /*2e80*/  UMOV UR5, 0x10 ;  /* 0x0000001000057882 */ /* 0x000fca0000000000 */
[----:B------:R-:W-:Y:S04]  /*2e90*/  DEPBAR.LE SB1, 0x36 ;  /* 0x00009d800000791a */ /* 0x000fe80000000000 */
[----:B------:R-:W1:Y:S02]  /*2ea0*/  UTCATOMSWS.FIND_AND_SET.ALIGN UP0, UR5, UR5 ;  /* 0x00000005000575e3 */ /* 0x000e640008000800 */
[----:B-1----:R-:W-:Y:S01]  /*2eb0*/  MOV R3, UR5 ;  /* 0x0000000500037c02 */ /* 0x002fe20008000f00 */
[----:B------:R-:W-:Y:S05]  /*2ec0*/  BRA.U !UP0, `(.L_x_56) ;  /* 0xfffffffd08e87547 */ /* 0x000fea000b83ffff */
.L_x_55:
[-C--:B------:R-:W-:Y:S02]  /*2ed0*/  SHF.L.U32 R2, R2, R3.reuse, RZ ;  /* 0x0000000302027219 */ /* 0x080fe400000006ff */
[----:B------:R-:W-:Y:S01]  /*2ee0*/  SHF.L.U32 R0, R0, R3, RZ ;  /* 0x0000000300007219 */ /* 0x000fe200000006ff */
[----:B------:R-:W-:Y:S02]  /*2ef0*/  IMAD.SHL.U32 R3, R3, 0x20, RZ ;  /* 0x0000002003037824 */ /* 0x000fe400078e00ff */
[----:B------:R1:W-:Y:S04]  /*2f00*/  ATOMS.OR RZ, [UR4+0x14], R2 ;  /* 0x00001402ffff798c */ /* 0x0003e8000b000004 */
[----:B------:R1:W-:Y:S04]  /*2f10*/  ATOMS.OR RZ, [UR4+0x18], R0 ;  /* 0x00001800ffff798c */ /* 0x0003e8000b000004 */
[----:B------:R1:W-:Y:S01]  /*2f20*/  STS [UR37+0x180], R3 ;  /* 0x00018003ff007988 */ /* 0x0003e20008000825 */
[----:B------:R-:W-:Y:S05]  /*2f30*/  BRA `(.L_x_54) ;  /* 0x0000000000107947 */ /* 0x000fea0003800000 */
.L_x_53:
[----:B------:R-:W-:Y:S02]  /*2f40*/  MOV R0, 0xffffffff ;  /* 0xffffffff00007802 */ /* 0x000fe40000000f00 */
[----:B------:R-:W-:-:S03]  /*2f50*/  MOV R2, 0x2f80 ;  /* 0x00002f8000027802 */ /* 0x000fc60000000f00 */
[----:B------:R1:W-:Y:S04]  /*2f60*/  STS [UR37+0x180], R0 ;  /* 0x00018000ff007988 */ /* 0x0003e80008000825 */
[----:B-1-3-5:R-:W-:Y:S05]  /*2f70*/  CALL.REL.NOINC `($__internal_1_$__cuda_sm10x_tcgen05_guardrail_trap_phase_invalid_during_alloc) ;  /* 0x0000005c00c07944 */ /* 0x02afea0003c00000 */
.L_x_54:
[----:B------:R-:W-:Y:S05]  /*2f80*/  WARPSYNC.ALL ;  /* 0x0000000000007948 */ /* 0x000fea0003800000 */
[----:B------:R-:W2:Y:S01]  /*2f90*/  S2UR UR5, SR_CgaCtaId ;  /* 0x00000000000579c3 */ /* 0x000ea20000008800 */
[----:B------:R-:W-:Y:S01]  /*2fa0*/  UMOV UR4, 0x400 ;  /* 0x0000040000047882 */ /* 0x000fe20000000000 */
[----:B------:R-:W-:-:S06]  /*2fb0*/  NOP ;  /* 0x0000000000007918 */ /* 0x000fcc0000000000 */
[----:B------:R-:W-:Y:S06]  /*2fc0*/  BAR.ARV 0x6, 0xa0 ;  /* 0x0182800000007b1d */ /* 0x000fec0000002000 */
[----:B------:R-:W4:Y:S01]  /*2fd0*/  LDCU UR7, c[0x0][0x38c] ;  /* 0x00007180ff0777ac */ /* 0x000f220008000800 */
[----:B------:R-:W-:Y:S01]  /*2fe0*/  IMAD.MOV.U32 R11, RZ, RZ, 0x1 ;  /* 0x00000001ff0b7424 */ /* 0x000fe200078e00ff */
[----:B------:R-:W-:Y:S01]  /*2ff0*/  CS2R R8, SRZ ;  /* 0x0000000000087805 */ /* 0x000fe2000001ff00 */
[----:B------:R-:W-:Y:S01]  /*3000*/  IMAD.MOV.U32 R10, RZ, RZ, RZ ;  /* 0x000000ffff0a7224 */ /* 0x000fe200078e00ff */
[----:B------:R-:W3:Y:S01]  /*3010*/  LDCU UR6, c[0x0][0x38c] ;  /* 0x00007180ff0677ac */ /* 0x000ee20008000800 */
[----:B------:R-:W-:Y:S01]  /*3020*/  UMOV UR15, URZ ;  /* 0x000000ff000f7c82 */ /* 0x000fe20008000000 */
[----:B------:R-:W-:Y:S01]  /*3030*/  UMOV UR14, URZ ;  /* 0x000000ff000e7c82 */ /* 0x000fe20008000000 */
[----:B--2---:R-:W-:Y:S01]  /*3040*/  ULEA UR5, UR5, UR4, 0x18 ;  /* 0x0000000405057291 */ /* 0x004fe2000f8ec0ff */
[----:B------:R-:W-:Y:S01]  /*3050*/  UMOV UR24, 0x0 ;  /* 0x0000000000187882 */ /* 0x000fe20000000000 */
[----:B------:R-:W-:-:S02]  /*3060*/  UMOV UR25, 0x4200490 ;  /* 0x0420049000197882 */ /* 0x000fc40000000000 */
[----:B------:R-:W-:Y:S02]  /*3070*/  UIADD3 UR10, UPT, UPT, UR5, 0x4400, URZ ;  /* 0x00004400050a7890 */ /* 0x000fe4000fffe0ff */
[----:B------:R-:W-:Y:S02]  /*3080*/  UIADD3 UR11, UPT, UPT, UR5, 0x14400, URZ ;  /* 0x00014400050b7890 */ /* 0x000fe4000fffe0ff */
[----:B----4-:R-:W-:Y:S01]  /*3090*/  UIADD3 UR7, UPT, UPT, UR7, 0x3f, URZ ;  /* 0x0000003f07077890 */ /* 0x010fe2000fffe0ff */
[----:B-1----:R-:W1:Y:S01]  /*30a0*/  LDS R0, [UR5+0x180] ;  /* 0x00018005ff007984 */ /* 0x002e620008000800 */
[----:B------:R-:W-:Y:S02]  /*30b0*/  USHF.R.U32.HI UR10, URZ, 0x4, UR10 ;  /* 0x00000004ff0a7899 */ /* 0x000fe4000801160a */
[----:B------:R-:W-:Y:S02]  /*30c0*/  USHF.R.S32.HI UR4, URZ, 0x1f, UR7 ;  /* 0x0000001fff047899 */ /* 0x000fe40008011407 */
[----:B------:R-:W-:-:S02]  /*30d0*/  USHF.R.U32.HI UR11, URZ, 0x4, UR11 ;  /* 0x00000004ff0b7899 */ /* 0x000fc4000801160b */
[----:B------:R-:W-:Y:S02]  /*30e0*/  ULEA.HI UR4, UR4, UR7, URZ, 0x6 ;  /* 0x0000000704047291 */ /* 0x000fe4000f8f30ff */
[----:B------:R-:W-:Y:S02]  /*30f0*/  ULOP3.LUT UR10, UR10, 0x3fff, URZ, 0xc0, !UPT ;  /* 0x00003fff0a0a7892 */ /* 0x000fe4000f8ec0ff */
[----:B------:R-:W-:Y:S02]  /*3100*/  USHF.R.S32.HI UR4, URZ, 0x6, UR4 ;  /* 0x00000006ff047899 */ /* 0x000fe40008011404 */
[----:B------:R-:W-:Y:S02]  /*3110*/  ULOP3.LUT UR11, UR11, 0x3fff, URZ, 0xc0, !UPT ;  /* 0x00003fff0b0b7892 */ /* 0x000fe4000f8ec0ff */
[----:B------:R-:W-:Y:S01]  /*3120*/  UISETP.LT.AND UP0, UPT, UR4, 0x1, UPT ;  /* 0x000000010400788c */ /* 0x000fe2000bf01270 */
[----:B------:R-:W-:Y:S01]  /*3130*/  UMOV UR22, 0x0 ;  /* 0x0000000000167882 */ /* 0x000fe20000000000 */
[----:B------:R-:W-:-:S02]  /*3140*/  UMOV UR23, 0x4200490 ;  /* 0x0420049000177882 */ /* 0x000fc40000000000 */
[----:B------:R-:W-:Y:S02]  /*3150*/  USEL UR9, UR4, 0x1, !UP0 ;  /* 0x0000000104097887 */ /* 0x000fe4000c000000 */
[----:B------:R-:W-:Y:S02]  /*3160*/  ULOP3.LUT UR10, UR10, 0x10000, URZ, 0xfc, !UPT ;  /* 0x000100000a0a7892 */ /* 0x000fe4000f8efcff */
[----:B------:R-:W-:Y:S02]  /*3170*/  ULOP3.LUT UR11, UR11, 0x10000, URZ, 0xfc, !UPT ;  /* 0x000100000b0b7892 */ /* 0x000fe4000f8efcff */
[----:B------:R-:W-:Y:S02]  /*3180*/  UIADD3 UR9, UPT, UPT, -UR9, URZ, URZ ;  /* 0x000000ff09097290 */ /* 0x000fe4000fffe1ff */
[----:B---3--:R-:W-:Y:S01]  /*3190*/  UISETP.GE.AND UP3, UPT, UR6, 0x1, UPT ;  /* 0x000000010600788c */ /* 0x008fe2000bf66270 */
[----:B------:R-:W-:Y:S01]  /*31a0*/  UMOV UR20, 0x0 ;  /* 0x0000000000147882 */ /* 0x000fe20000000000 */
[----:B------:R-:W-:Y:S01]  /*31b0*/  UMOV UR21, 0x4200490 ;  /* 0x0420049000157882 */ /* 0x000fe20000000000 */
[----:B------:R-:W-:Y:S01]  /*31c0*/  UMOV UR18, 0x0 ;  /* 0x0000000000127882 */ /* 0x000fe20000000000 */
[----:B------:R-:W-:Y:S01]  /*31d0*/  UMOV UR19, 0x4200490 ;  /* 0x0420049000137882 */ /* 0x000fe20000000000 */
[----:B-1----:R-:W-:-:S15]  /*31e0*/  R2UR UR16, R0 ;  /* 0x00000000001072ca */ /* 0x002fde00000e0000 */
.L_x_63:
[----:B------:R-:W-:Y:S02]  /*31f0*/  LEA R0, R10, UR5, 0x3 ;  /* 0x000000050a007c11 */ /* 0x000fe4000f8e18ff */
[----:B------:R-:W-:Y:S02]  /*3200*/  SHF.L.U32 R5, R9, 0x1f, RZ ;  /* 0x0000001f09057819 */ /* 0x000fe400000006ff */
[----:B------:R-:W-:Y:S01]  /*3210*/  PLOP3.LUT P0, PT, PT, PT, UP3, 0x80, 0x8 ;  /* 0x000000000008781c */ /* 0x000fe20003f0f038 */
[----:B------:R-:W-:Y:S01]  /*3220*/  VIADD R3, R0, 0xe0 ;  /* 0x000000e000037836 */ /* 0x000fe20000000000 */
[----:B-1----:R-:W1:Y:S02]  /*3230*/  SYNCS.PHASECHK.TRANS64.TRYWAIT P1, [R0+URZ+0xd0], R5 ;  /* 0x0000d005000075a7 */ /* 0x002e6400080211ff */
[----:B-1-3--:R-:W-:Y:S09]  /*3240*/  @!P1 BRA `(.L_x_57) ;  /* 0x00000054000c9947 */ /* 0x00aff20003800000 */
.L_x_158:
[----:B------:R-:W-:Y:S01]  /*3250*/  LEA R4, R10, UR5, 0x4 ;  /* 0x000000050a047c11 */ /* 0x000fe2000f8e20ff */
[----:B------:R-:W-:Y:S01]  /*3260*/  @UP3 ULEA UR6, UR14, UR5, 0x3 ;  /* 0x000000050e063291 */ /* 0x000fe2000f8e18ff */
[----:B------:R-:W-:Y:S01]  /*3270*/  PLOP3.LUT P2, PT, PT, PT, PT, 0x80, 0x8 ;  /* 0x000000000008781c */ /* 0x000fe20003f4f070 */
[----:B------:R-:W-:Y:S01]  /*3280*/  ULEA UR7, UR15, UR5, 0x3 ;  /* 0x000000050f077291 */ /* 0x000fe2000f8e18ff */
[----:B------:R-:W-:Y:S02]  /*3290*/  PRMT R3, RZ, 0x654, R3 ;  /* 0x00000654ff037816 */ /* 0x000fe40000000003 */
[----:B-1----:R-:W1:Y:S01]  /*32a0*/  LDS.128 R4, [R4+0x160] ;  /* 0x0001600004047984 */ /* 0x002e620000000c00 */
[----:B------:R-:W-:Y:S02]  /*32b0*/  @P0 SHF.L.U32 R2, R8, 0x1f, RZ ;  /* 0x0000001f08020819 */ /* 0x000fe400000006ff */
[----:B------:R-:W-:Y:S01]  /*32c0*/  SHF.L.U32 R0, R11, 0x1f, RZ ;  /* 0x0000001f0b007819 */ /* 0x000fe200000006ff */
[----:B------:R-:W-:Y:S01]  /*32d0*/  @!PT LDS RZ, [RZ] ;  /* 0x00000000fffff984 */ /* 0x000fe20000000800 */
[----:B------:R-:W-:Y:S01]  /*32e0*/  @!PT LDS RZ, [RZ] ;  /* 0x00000000fffff984 */ /* 0x000fe20000000800 */
[----:B------:R-:W-:Y:S01]  /*32f0*/  @!PT LDS RZ, [RZ] ;  /* 0x00000000fffff984 */ /* 0x000fe20000000800 */
[----:B------:R-:W-:Y:S01]  /*3300*/  @!PT LDS RZ, [RZ] ;  /* 0x00000000fffff984 */ /* 0x000fe20000000800 */
[----:B------:R2:W-:Y:S06]  /*3310*/  MEMBAR.ALL.CTA ;  /* 0x0000000000007992 */ /* 0x0005ec0000008000 */
[----:B--2---:R-:W2:Y:S02]  /*3320*/  FENCE.VIEW.ASYNC.S ;  /* 0x00000000000073c6 */ /* 0x004ea40000000000 */
[----:B--2---:R2:W-:Y:S01]  /*3330*/  SYNCS.ARRIVE.TRANS64.RED.A1T0 RZ, [R3+URZ], RZ ;  /* 0x000000ff03ff79a7 */ /* 0x0045e200081004ff */
[----:B------:R2:W3:Y:S01]  /*3340*/  @P0 SYNCS.PHASECHK.TRANS64.TRYWAIT P2, [UR6], R2 ;  /* 0x00000002ff0005a7 */ /* 0x0004e20008041106 */
[----:B------:R-:W-:Y:S01]  /*3350*/  ULEA.HI UR6, UR15, UR15, URZ, 0x1 ;  /* 0x0000000f0f067291 */ /* 0x000fe2000f8f08ff */
[----:B-1----:R-:W-:-:S03]  /*3360*/  LOP3.LUT P1, RZ, R6, 0x1, RZ, 0xc0, !PT ;  /* 0x0000000106ff7812 */ /* 0x002fc6000782c0ff */
[----:B------:R-:W-:Y:S02]  /*3370*/  USHF.L.U32 UR8, UR6, 0x6, URZ ;  /* 0x0000000606087899 */ /* 0x000fe400080006ff */
[----:B------:R-:W-:Y:S02]  /*3380*/  ULOP3.LUT UR6, UR6, 0xffe, URZ, 0xc0, !UPT ;  /* 0x00000ffe06067892 */ /* 0x000fe4000f8ec0ff */
[----:B------:R-:W-:Y:S02]  /*3390*/  ULOP3.LUT UR8, UR8, 0xffffff80, URZ, 0xc0, !UPT ;  /* 0xffffff8008087892 */ /* 0x000fe4000f8ec0ff */
[----:B------:R-:W-:Y:S02]  /*33a0*/  UIADD3 UR6, UPT, UPT, -UR6, UR15, URZ ;  /* 0x0000000f06067290 */ /* 0x000fe4000fffe1ff */
[----:B------:R-:W-:Y:S01]  /*33b0*/  UIADD3 UR8, UPT, UPT, UR16, UR8, URZ ;  /* 0x0000000810087290 */ /* 0x000fe2000fffe0ff */
[----:B------:R-:W1:Y:S03]  /*33c0*/  SYNCS.PHASECHK.TRANS64.TRYWAIT P0, [UR7+0x110], R0 ;  /* 0x00011000ff0075a7 */ /* 0x000e660008001107 */
[----:B------:R-:W-:Y:S01]  /*33d0*/  ULEA UR8, UR6, UR8, 0x14 ;  /* 0x0000000806087291 */ /* 0x000fe2000f8ea0ff */
[----:B-123--:R-:W-:Y:S11]  /*33e0*/  @!P0 BRA `(.L_x_58) ;  /* 0x0000005000b88947 */ /* 0x00eff60003800000 */
.L_x_160:
[----:B------:R-:W-:Y:S01]  /*33f0*/  IADD3 R10, PT, PT, R10, 0x1, RZ ;  /* 0x000000010a0a7810 */ /* 0x000fe20007ffe0ff */
[----:B------:R-:W-:Y:S06]  /*3400*/  BRA.U !UP3, `(.L_x_59) ;  /* 0x000000010bc07547 */ /* 0x000fec000b800000 */
[----:B------:R-:W-:Y:S01]  /*3410*/  UPLOP3.LUT UP4, UPT, UPT, UPT, UPT, 0x40, 0x4 ;  /* 0x000000000004789c */ /* 0x000fe20003f8e870 */
[----:B------:R-:W-:Y:S01]  /*3420*/  UMOV UR13, UR9 ;  /* 0x00000009000d7c82 */ /* 0x000fe20008000000 */
[----:B------:R-:W-:Y:S01]  /*3430*/  UMOV UR12, UR4 ;  /* 0x00000004000c7c82 */ /* 0x000fe20008000000 */
[----:B------:R-:W-:-:S08]  /*3440*/  UMOV UR17, UR14 ;  /* 0x0000000e00117c82 */ /* 0x000fd00008000000 */
.L_x_62:
[----:B------:R-:W-:Y:S02]  /*3450*/  UIADD3 UR13, UPT, UPT, UR13, 0x1, URZ ;  /* 0x000000010d0d7890 */ /* 0x000fe4000fffe0ff */
[----:B--2---:R-:W-:Y:S02]  /*3460*/  ULEA UR6, UR17, UR5, 0x3 ;  /* 0x0000000511067291 */ /* 0x004fe4000f8e18ff */
[----:B------:R-:W-:Y:S01]  /*3470*/  UISETP.NE.AND UP0, UPT, UR13, URZ, UPT ;  /* 0x000000ff0d00728c */ /* 0x000fe2000bf05270 */
[----:B---3--:R-:W-:Y:S10]  /*3480*/  @P2 BRA `(.L_x_60) ;  /* 0x00000000000c2947 */ /* 0x008ff40003800000 */
[----:B-1----:R-:W-:Y:S04]  /*3490*/  SHF.L.U32 R3, R8, 0x1f, RZ ;  /* 0x0000001f08037819 */ /* 0x002fe800000006ff */
[----:B------:R-:W1:Y:S02]  /*34a0*/  SYNCS.PHASECHK.TRANS64.TRYWAIT P0, [UR6], R3 ;  /* 0x00000003ff0075a7 */ /* 0x000e640008001106 */
[----:B-1----:R-:W-:Y:S05]  /*34b0*/  @!P0 BRA `(.L_x_61) ;  /* 0x00000050009c8947 */ /* 0x002fea0003800000 */
.L_x_60:
[----:B------:R-:W-:Y:S01]  /*34c0*/  UISETP.NE.AND UP1, UPT, UR12, 0x1, UPT ;  /* 0x000000010c00788c */ /* 0x000fe2000bf25270 */
[----:B------:R-:W-:Y:S01]  /*34d0*/  PLOP3.LUT P2, PT, PT, PT, PT, 0x80, 0x8 ;  /* 0x000000000008781c */ /* 0x000fe20003f4f070 */
[----:B------:R-:W-:Y:S02]  /*34e0*/  UIADD3 UR14, UPT, UPT, UR17, 0x1, URZ ;  /* 0x00000001110e7890 */ /* 0x000fe4000fffe0ff */
[----:B------:R-:W-:Y:S02]  /*34f0*/  ULEA UR28, UR17, UR11, 0xa ;  /* 0x0000000b111c7291 */ /* 0x000fe4000f8e50ff */
[----:B------:R-:W-:Y:S01]  /*3500*/  UISETP.NE.AND UP2, UPT, UR14, 0x8, UPT ;  /* 0x000000080e00788c */ /* 0x000fe2000bf45270 */
[----:B------:R-:W-:Y:S01]  /*3510*/  PLOP3.LUT P0, PT, PT, PT, UP1, 0x80, 0x8 ;  /* 0x000000000008781c */ /* 0x000fe20003f0f018 */
[----:B------:R-:W-:Y:S02]  /*3520*/  UIADD3 UR40, UPT, UPT, UR28, 0x2, URZ ;  /* 0x000000021c287890 */ /* 0x000fe4000fffe0ff */
[----:B------:R-:W-:Y:S02]  /*3530*/  USEL UR27, URZ, 0x1, UP2 ;  /* 0x00000001ff1b7887 */ /* 0x000fe40009000000 */
[----:B------:R-:W-:Y:S02]  /*3540*/  USEL UR14, UR14, URZ, UP2 ;  /* 0x000000ff0e0e7287 */ /* 0x000fe40009000000 */
[----:B------:R-:W-:Y:S02]  /*3550*/  UIADD3 UR36, UPT, UPT, UR28, 0x4, URZ ;  /* 0x000000041c247890 */ /* 0x000fe4000fffe0ff */
[----:B------:R-:W-:Y:S01]  /*3560*/  @UP1 ULEA UR26, UR14, UR5, 0x3 ;  /* 0x000000050e1a1291 */ /* 0x000fe2000f8e18ff */
[----:B------:R-:W-:Y:S01]  /*3570*/  LOP3.LUT R8, R8, UR27, RZ, 0x3c, !PT ;  /* 0x0000001b08087c12 */ /* 0x000fe2000f8e3cff */
[----:B------:R-:W-:Y:S02]  /*3580*/  UIADD3 UR32, UPT, UPT, UR28, 0x6, URZ ;  /* 0x000000061c207890 */ /* 0x000fe4000fffe0ff */
[----:B------:R-:W-:Y:S01]  /*3590*/  UIADD3 UR6, UPT, UPT, UR6, 0x40, URZ ;  /* 0x0000004006067890 */ /* 0x000fe2000fffe0ff */
[----:B-1----:R-:W-:Y:S01]  /*35a0*/  @P0 SHF.L.U32 R0, R8, 0x1f, RZ ;  /* 0x0000001f08000819 */ /* 0x002fe200000006ff */
[----:B------:R-:W-:Y:S01]  /*35b0*/  UIADD3 UR12, UPT, UPT, UR12, -0x1, URZ ;  /* 0xffffffff0c0c7890 */ /* 0x000fe2000fffe0ff */
[----:B------:R-:W-:Y:S02]  /*35c0*/  UMOV UR29, 0x40004040 ;  /* 0x40004040001d7882 */ /* 0x000fe40000000000 */
[----:B------:R2:W3:Y:S01]  /*35d0*/  @P0 SYNCS.PHASECHK.TRANS64.TRYWAIT P2, [UR26], R0 ;  /* 0x00000000ff0005a7 */ /* 0x0004e2000804111a */
[----:B------:R-:W-:Y:S01]  /*35e0*/  ULEA UR26, UR17, UR10, 0x9 ;  /* 0x0000000a111a7291 */ /* 0x000fe2000f8e48ff */
[----:B------:R-:W-:Y:S01]  /*35f0*/  UMOV UR27, 0x40004040 ;  /* 0x40004040001b7882 */ /* 0x000fe20000000000 */
[----:B------:R-:W-:Y:S02]  /*3600*/  UMOV UR41, 0x40004040 ;  /* 0x4000404000297882 */ /* 0x000fe40000000000 */
[----:B------:R-:W-:Y:S02]  /*3610*/  UIADD3 UR38, UPT, UPT, UR26, 0x2, URZ ;  /* 0x000000021a267890 */ /* 0x000fe4000fffe0ff */
[----:B------:R-:W-:Y:S02]  /*3620*/  UIADD3 UR34, UPT, UPT, UR26, 0x4, URZ ;  /* 0x000000041a227890 */ /* 0x000fe4000fffe0ff */
[----:B------:R-:W-:Y:S01]  /*3630*/  UIADD3 UR30, UPT, UPT, UR26, 0x6, URZ ;  /* 0x000000061a1e7890 */ /* 0x000fe2000fffe0ff */
[----:B------:R2:W-:Y:S01]  /*3640*/  UTCHMMA gdesc[UR26], gdesc[UR28], tmem[UR8], tmem[UR24], idesc[UR25], UP4 ;  /* 0x00ff181c1a0075ea */ /* 0x0005e2000a000008 */
[----:B------:R-:W-:Y:S01]  /*3650*/  UPLOP3.LUT UP4, UPT, UPT, UPT, UPT, 0x80, 0x8 ;  /* 0x000000000008789c */ /* 0x000fe20003f8f070 */
[----:B------:R-:W-:Y:S01]  /*3660*/  UMOV UR39, 0x40004040 ;  /* 0x4000404000277882 */ /* 0x000fe20000000000 */
[----:B------:R-:W-:Y:S01]  /*3670*/  UMOV UR37, 0x40004040 ;  /* 0x4000404000257882 */ /* 0x000fe20000000000 */
[----:B------:R2:W-:Y:S01]  /*3680*/  UTCHMMA gdesc[UR38], gdesc[UR40], tmem[UR8], tmem[UR22], idesc[UR23], UPT ;  /* 0x00ff1628260075ea */ /* 0x0005e2000b800008 */
[----:B------:R-:W-:Y:S01]  /*3690*/  UMOV UR35, 0x40004040 ;  /* 0x4000404000237882 */ /* 0x000fe20000000000 */
[----:B------:R-:W-:Y:S01]  /*36a0*/  UMOV UR33, 0x40004040 ;  /* 0x4000404000217882 */ /* 0x000fe20000000000 */
[----:B------:R-:W-:Y:S01]  /*36b0*/  UMOV UR31, 0x40004040 ;  /* 0x40004040001f7882 */ /* 0x000fe20000000000 */
[----:B------:R2:W-:Y:S01]  /*36c0*/  UTCHMMA gdesc[UR34], gdesc[UR36], tmem[UR8], tmem[UR20], idesc[UR21], UPT ;  /* 0x00ff1424220075ea */ /* 0x0005e2000b800008 */
[----:B------:R2:W-:Y:S01]  /*36d0*/  UTCHMMA gdesc[UR30], gdesc[UR32], tmem[UR8], tmem[UR18], idesc[UR19], UPT ;  /* 0x00ff12201e0075ea */ /* 0x0005e2000b800008 */
[----:B------:R2:W-:Y:S01]  /*36e0*/  UTCBAR [UR6], URZ ;  /* 0x000000ff060073e9 */ /* 0x0005e200080000ff */
[----:B------:R-:W-:Y:S01]  /*36f0*/  UMOV UR17, UR14 ;  /* 0x0000000e00117c82 */ /* 0x000fe20008000000 */
[----:B------:R-:W-:Y:S05]  /*3700*/  BRA.U UP0, `(.L_x_62) ;  /* 0xfffffffd00507547 */ /* 0x000fea000b83ffff */
.L_x_59:
[----:B------:R-:W-:Y:S01]  /*3710*/  UIADD3 UR15, UPT, UPT, UR15, 0x1, URZ ;  /* 0x000000010f0f7890 */ /* 0x000fe2000fffe0ff */
[C---:B------:R-:W-:Y:S01]  /*3720*/  ISETP.NE.AND P0, PT, R10.reuse, 0x2, PT ;  /* 0x000000020a00780c */ /* 0x040fe20003f05270 */
[----:B------:R-:W-:Y:S02]  /*3730*/  UIADD3 UR7, UPT, UPT, UR7, 0xf0, URZ ;  /* 0x000000f007077890 */ /* 0x000fe4000fffe0ff */
[----:B------:R-:W-:Y:S01]  /*3740*/  UISETP.NE.AND UP0, UPT, UR15, 0x4, UPT ;  /* 0x000000040f00788c */ /* 0x000fe2000bf05270 */
[----:B-12---:R-:W-:Y:S02]  /*3750*/  SEL R0, RZ, 0x1, P0 ;  /* 0x00000001ff007807 */ /* 0x006fe40000000000 */
[----:B------:R-:W-:Y:S01]  /*3760*/  SEL R10, R10, RZ, P0 ;  /* 0x000000ff0a0a7207 */ /* 0x000fe20000000000 */
[----:B------:R-:W-:Y:S01]  /*3770*/  USEL UR6, URZ, 0x1, UP0 ;  /* 0x00000001ff067887 */ /* 0x000fe20008000000 */
[----:B------:R-:W-:Y:S01]  /*3780*/  LOP3.LUT R9, R9, R0, RZ, 0x3c, !PT ;  /* 0x0000000009097212 */ /* 0x000fe200078e3cff */
[----:B------:R-:W-:Y:S01]  /*3790*/  USEL UR15, UR15, URZ, UP0 ;  /* 0x000000ff0f0f7287 */ /* 0x000fe20008000000 */
[----:B------:R1:W-:Y:S03]  /*37a0*/  UTCBAR [UR7], URZ ;  /* 0x000000ff070073e9 */ /* 0x0003e600080000ff */
[----:B------:R-:W-:Y:S01]  /*37b0*/  LOP3.LUT R11, R11, UR6, RZ, 0x3c, !PT ;  /* 0x000000060b0b7c12 */ /* 0x000fe2000f8e3cff */
[----:B------:R-:W-:Y:S07]  /*37c0*/  @P1 BRA `(.L_x_63) ;  /* 0xfffffff800881947 */ /* 0x000fee000383ffff */
[----:B------:R-:W2:Y:S01]  /*37d0*/  S2UR UR4, SR_CgaCtaId ;  /* 0x00000000000479c3 */ /* 0x000ea20000008800 */
[----:B------:R-:W-:Y:S01]  /*37e0*/  ELECT P0, URZ, PT ;  /* 0x0000000000ff782f */ /* 0x000fe20003800000 */
[----:B------:R-:W-:Y:S01]  /*37f0*/  IMAD.MOV.U32 R0, RZ, RZ, 0x1 ;  /* 0x00000001ff007424 */ /* 0x000fe200078e00ff */
[----:B------:R-:W-:Y:S01]  /*3800*/  UIADD3 UR5, UPT, UPT, UR5, 0x110, URZ ;  /* 0x0000011005057890 */ /* 0x000fe2000fffe0ff */
[----:B------:R-:W-:Y:S01]  /*3810*/  SHF.L.U32 R3, R11, 0x1f, RZ ;  /* 0x0000001f0b037819 */ /* 0x000fe200000006ff */
[----:B------:R-:W-:-:S03]  /*3820*/  UMOV UR6, 0x40 ;  /* 0x0000004000067882 */ /* 0x000fc60000000000 */
[----:B------:R-:W-:Y:S01]  /*3830*/  UVIRTCOUNT.DEALLOC.SMPOOL 0x80 ;  /* 0x000000800000784c */ /* 0x000fe20000000000 */
[----:B--2---:R-:W-:Y:S02]  /*3840*/  ULEA UR4, UR4, UR6, 0x18 ;  /* 0x0000000604047291 */ /* 0x004fe4000f8ec0ff */
[----:B------:R-:W-:-:S07]  /*3850*/  ULEA UR6, UR15, UR5, 0x3 ;  /* 0x000000050f067291 */ /* 0x000fce000f8e18ff */
[----:B------:R2:W-:Y:S02]  /*3860*/  @P0 STS.U8 [UR4+0x1c], R0 ;  /* 0x00001c00ff000988 */ /* 0x0005e40008000004 */
[----:B------:R-:W4:Y:S02]  /*3870*/  SYNCS.PHASECHK.TRANS64.TRYWAIT P0, [UR6], R3 ;  /* 0x00000003ff0075a7 */ /* 0x000f240008001106 */
[----:B--2-4-:R-:W-:Y:S05]  /*3880*/  @!P0 BRA `(.L_x_64) ;  /* 0x0000004c00c08947 */ /* 0x014fea0003800000 */
.L_x_163:
[----:B-1----:R-:W-:-:S04]  /*3890*/  UIADD3 UR7, UPT, UPT, UR15, 0x1, URZ ;  /* 0x000000010f077890 */ /* 0x002fc8000fffe0ff */
[----:B------:R-:W-:-:S04]  /*38a0*/  UISETP.NE.AND UP0, UPT, UR7, 0x4, UPT ;  /* 0x000000040700788c */ /* 0x000fc8000bf05270 */
[----:B------:R-:W-:Y:S02]  /*38b0*/  USEL UR8, URZ, 0x1, UP0 ;  /* 0x00000001ff087887 */ /* 0x000fe40008000000 */
[----:B------:R-:W-:-:S04]  /*38c0*/  USEL UR7, UR7, URZ, UP0 ;  /* 0x000000ff07077287 */ /* 0x000fc80008000000 */
[----:B------:R-:W-:Y:S01]  /*38d0*/  ULEA UR6, UR7, UR5, 0x3 ;  /* 0x0000000507067291 */ /* 0x000fe2000f8e18ff */
[----:B------:R-:W-:-:S04]  /*38e0*/  LOP3.LUT R2, R11, UR8, RZ, 0x3c, !PT ;  /* 0x000000080b027c12 */ /* 0x000fc8000f8e3cff */
[----:B--2---:R-:W-:-:S04]  /*38f0*/  SHF.L.U32 R3, R2, 0x1f, RZ ;  /* 0x0000001f02037819 */ /* 0x004fc800000006ff */
[----:B------:R-:W1:Y:S02]  /*3900*/  SYNCS.PHASECHK.TRANS64.TRYWAIT P0, [UR6], R3 ;  /* 0x00000003ff0075a7 */ /* 0x000e640008001106 */
[----:B-1----:R-:W-:Y:S05]  /*3910*/  @!P0 BRA `(.L_x_65) ;  /* 0x0000004c00b48947 */ /* 0x002fea0003800000 */
.L_x_165:
        /* <DEDUP_REMOVED lines=9> */
.L_x_167:
[----:B------:R-:W-:-:S04]  /*39b0*/  UIADD3 UR7, UPT, UPT, UR7, 0x1, URZ ;  /* 0x0000000107077890 */ /* 0x000fc8000fffe0ff */
[----:B------:R-:W-:-:S04]  /*39c0*/  UISETP.NE.AND UP0, UPT, UR7, 0x4, UPT ;  /* 0x000000040700788c */ /* 0x000fc8000bf05270 */
[----:B------:R-:W-:Y:S02]  /*39d0*/  USEL UR6, URZ, 0x1, UP0 ;  /* 0x00000001ff067887 */ /* 0x000fe40008000000 */
[----:B------:R-:W-:-:S04]  /*39e0*/  USEL UR7, UR7, URZ, UP0 ;  /* 0x000000ff07077287 */ /* 0x000fc80008000000 */
[----:B------:R-:W-:Y:S01]  /*39f0*/  ULEA UR7, UR7, UR5, 0x3 ;  /* 0x0000000507077291 */ /* 0x000fe2000f8e18ff */
[----:B-1----:R-:W-:-:S04]  /*3a00*/  LOP3.LUT R3, R2, UR6, RZ, 0x3c, !PT ;  /* 0x0000000602037c12 */ /* 0x002fc8000f8e3cff */
[----:B------:R-:W-:-:S04]  /*3a10*/  SHF.L.U32 R3, R3, 0x1f, RZ ;  /* 0x0000001f03037819 */ /* 0x000fc800000006ff */
[----:B------:R-:W1:Y:S02]  /*3a20*/  SYNCS.PHASECHK.TRANS64.TRYWAIT P0, [UR7], R3 ;  /* 0x00000003ff0075a7 */ /* 0x000e640008001107 */
[----:B-1----:R-:W-:Y:S05]  /*3a30*/  @!P0 BRA `(.L_x_67) ;  /* 0x0000004c009c8947 */ /* 0x002fea0003800000 */
.L_x_169:
[----:B------:R-:W-:Y:S01]  /*3a40*/  NOP ;  /* 0x0000000000007918 */ /* 0x000fe20000000000 */
[----:B-1----:R-:W1:Y:S01]  /*3a50*/  LDS R0, [UR4+0x14] ;  /* 0x00001404ff007984 */ /* 0x002e620008000800 */
[----:B------:R-:W-:Y:S01]  /*3a60*/  ULOP3.LUT UR6, UR16, 0xffff, URZ, 0xc0, !UPT ;  /* 0x0000ffff10067892 */ /* 0x000fe2000f8ec0ff */
[----:B------:R-:W-:Y:S01]  /*3a70*/  UMOV UR8, 0xffff ;  /* 0x0000ffff00087882 */ /* 0x000fe20000000000 */
[----:B------:R-:W-:Y:S02]  /*3a80*/  UMOV UR5, 0x1 ;  /* 0x0000000100057882 */ /* 0x000fe40000000000 */
[----:B------:R-:W-:-:S04]  /*3a90*/  USHF.R.U32.HI UR6, URZ, 0x5, UR6 ;  /* 0x00000005ff067899 */ /* 0x000fc80008011606 */
[----:B------:R-:W-:Y:S02]  /*3aa0*/  USHF.L.U32 UR8, UR8, UR6, URZ ;  /* 0x0000000608087299 */ /* 0x000fe400080006ff */
[----:B------:R-:W-:-:S04]  /*3ab0*/  USHF.L.U32 UR5, UR5, UR6, URZ ;  /* 0x0000000605057299 */ /* 0x000fc800080006ff */
[----:B-1----:R-:W-:-:S04]  /*3ac0*/  LOP3.LUT R0, R0, UR8, RZ, 0xc0, !PT ;  /* 0x0000000800007c12 */ /* 0x002fc8000f8ec0ff */
[----:B------:R-:W-:-:S13]  /*3ad0*/  ISETP.NE.AND P0, PT, R0, UR8, PT ;  /* 0x0000000800007c0c */ /* 0x000fda000bf05270 */
[----:B------:R-:W-:Y:S05]  /*3ae0*/  @P0 BRA `(.L_x_68) ;  /* 0x0000000000580947 */ /* 0x000fea0003800000 */
[----:B------:R-:W1:Y:S02]  /*3af0*/  LDS R0, [UR4+0x18] ;  /* 0x00001804ff007984 */ /* 0x000e640008000800 */
[----:B-1----:R-:W-:-:S04]  /*3b00*/  LOP3.LUT R0, R0, UR5, RZ, 0xc0, !PT ;  /* 0x0000000500007c12 */ /* 0x002fc8000f8ec0ff */
[----:B------:R-:W-:-:S13]  /*3b10*/  ISETP.NE.AND P0, PT, R0, UR5, PT ;  /* 0x0000000500007c0c */ /* 0x000fda000bf05270 */
[----:B------:R-:W-:Y:S05]  /*3b20*/  @P0 BRA `(.L_x_69) ;  /* 0x00000000003c0947 */ /* 0x000fea0003800000 */
[----:B------:R-:W1:Y:S01]  /*3b30*/  S2R R2, SR_LANEID ;  /* 0x0000000000027919 */ /* 0x000e620000000000 */
[----:B------:R-:W-:Y:S01]  /*3b40*/  ULOP3.LUT UR8, URZ, UR8, URZ, 0x33, !UPT ;  /* 0x00000008ff087292 */ /* 0x000fe2000f8e33ff */
[----:B------:R-:W-:Y:S01]  /*3b50*/  LOP3.LUT R4, RZ, UR5, RZ, 0x33, !PT ;  /* 0x00000005ff047c12 */ /* 0x000fe2000f8e33ff */
[----:B------:R-:W-:Y:S02]  /*3b60*/  VOTEU.ANY UR7, UPT, PT ;  /* 0x0000000000077886 */ /* 0x000fe400038e0100 */
[----:B------:R-:W-:Y:S01]  /*3b70*/  UFLO.U32 UR7, UR7 ;  /* 0x00000007000772bd */ /* 0x000fe200080e0000 */
[----:B------:R-:W2:Y:S01]  /*3b80*/  REDUX UR5, R4 ;  /* 0x00000000040573c4 */ /* 0x000ea20000000000 */
[----:B------:R-:W-:-:S06]  /*3b90*/  IMAD.U32 R0, RZ, RZ, UR8 ;  /* 0x00000008ff007e24 */ /* 0x000fcc000f8e00ff */
[----:B------:R4:W-:Y:S01]  /*3ba0*/  UTCATOMSWS.AND URZ, UR8 ;  /* 0x0000000800ff79e3 */ /* 0x0009e20008000000 */
[----:B------:R-:W3:Y:S01]  /*3bb0*/  REDUX UR6, R0 ;  /* 0x00000000000673c4 */ /* 0x000ee20000000000 */
[----:B-1----:R-:W-:Y:S01]  /*3bc0*/  ISETP.EQ.U32.AND P0, PT, R2, UR7, PT ;  /* 0x0000000702007c0c */ /* 0x002fe2000bf02070 */
[----:B--2---:R-:W-:Y:S01]  /*3bd0*/  IMAD.U32 R2, RZ, RZ, UR5 ;  /* 0x00000005ff027e24 */ /* 0x004fe2000f8e00ff */
[----:B---3--:R-:W-:-:S11]  /*3be0*/  MOV R3, UR6 ;  /* 0x0000000600037c02 */ /* 0x008fd60008000f00 */
[----:B------:R4:W-:Y:S04]  /*3bf0*/  @P0 ATOMS.AND RZ, [UR4+0x14], R3 ;  /* 0x00001403ffff098c */ /* 0x0009e8000a800004 */
[----:B------:R4:W-:Y:S01]  /*3c00*/  @P0 ATOMS.AND RZ, [UR4+0x18], R2 ;  /* 0x00001802ffff098c */ /* 0x0009e2000a800004 */
[----:B------:R-:W-:Y:S05]  /*3c10*/  BRA `(.L_x_70) ;  /* 0x0000000000147947 */ /* 0x000fea0003800000 */
.L_x_69:
[----:B------:R-:W-:Y:S02]  /*3c20*/  MOV R2, 0x3c40 ;  /* 0x00003c4000027802 */ /* 0x000fe40000000f00 */
[----:B---3-5:R-:W-:Y:S05]  /*3c30*/  CALL.REL.NOINC `($__internal_0_$__cuda_sm10x_tcgen05_guardrail_trap_col_being_dealloced_not_returned_by_alloc) ;  /* 0x0000005000847944 */ /* 0x028fea0003c00000 */
[----:B------:R-:W-:Y:S05]  /*3c40*/  BRA `(.L_x_70) ;  /* 0x0000000000087947 */ /* 0x000fea0003800000 */
.L_x_68:
[----:B------:R-:W-:Y:S02]  /*3c50*/  MOV R2, 0x3c70 ;  /* 0x00003c7000027802 */ /* 0x000fe40000000f00 */
[----:B---3-5:R-:W-:Y:S05]  /*3c60*/  CALL.REL.NOINC `($__internal_2_$__cuda_sm10x_tcgen05_guardrail_trap_unallocated_columns_being_dealloced) ;  /* 0x0000005000907944 */ /* 0x028fea0003c00000 */
.L_x_70:
[----:B------:R-:W-:Y:S01]  /*3c70*/  NOP ;  /* 0x0000000000007918 */ /* 0x000fe20000000000 */
[----:B----4-:R-:W-:Y:S05]  /*3c80*/  EXIT ;  /* 0x000000000000794d */ /* 0x010fea0003800000 */
.L_x_52:
[----:B------:R-:W-:-:S09]  /*3c90*/  UISETP.NE.OR UP2, UPT, UR8, 0x3, !UP2 ;  /* 0x000000030800788c */ /* 0x000fd2000d745670 */
[----:B------:R-:W-:Y:S05]  /*3ca0*/  BRA.U UP2, `(.L_x_71) ;  /* 0x0000001102147547 */ /* 0x000fea000b800000 */
[----:B------:R-:W1:Y:S01]  /*3cb0*/  LDC R0, c[0x0][0xb30] ;  /* 0x0002cc00ff007b82 */ /* 0x000e620000000800 */
[----:B------:R-:W2:Y:S01]  /*3cc0*/  LDCU.64 UR8, c[0x0][0x888] ;  /* 0x00011100ff0877ac */ /* 0x000ea20008000a00 */
[----:B------:R-:W-:Y:S02]  /*3cd0*/  HFMA2 R25, -RZ, RZ, 0, 0 ;  /* 0x00000000ff197431 */ /* 0x000fe400000001ff */
[----:B------:R-:W-:Y:S01]  /*3ce0*/  IMAD.MOV.U32 R32, RZ, RZ, 0x1 ;  /* 0x00000001ff207424 */ /* 0x000fe200078e00ff */
[----:B------:R-:W-:Y:S01]  /*3cf0*/  MOV R23, 0x1000 ;  /* 0x0000100000177802 */ /* 0x000fe20000000f00 */
[----:B------:R-:W4:Y:S01]  /*3d00*/  LDCU.64 UR4, c[0x0][0x890] ;  /* 0x00011200ff0477ac */ /* 0x000f220008000a00 */
[----:B------:R-:W-:Y:S01]  /*3d10*/  IMAD.MOV.U32 R27, RZ, RZ, RZ ;  /* 0x000000ffff1b7224 */ /* 0x000fe200078e00ff */
[----:B------:R-:W3:Y:S01]  /*3d20*/  LDC R19, c[0x0][0x370] ;  /* 0x0000dc00ff137b82 */ /* 0x000ee20000000800 */
[----:B------:R-:W-:Y:S01]  /*3d30*/  UMOV UR7, 0x400 ;  /* 0x0000040000077882 */ /* 0x000fe20000000000 */
[----:B------:R-:W-:-:S02]  /*3d40*/  UPLOP3.LUT UP1, UPT, UPT, UPT, UPT, 0x40, 0x4 ;  /* 0x000000000004789c */ /* 0x000fc40003f2e870 */
[----:B------:R-:W-:-:S04]  /*3d50*/  ULEA UR7, UR37, UR7, 0x18 ;  /* 0x0000000725077291 */ /* 0x000fc8000f8ec0ff */
[----:B------:R-:W3:Y:S01]  /*3d60*/  LDC R2, c[0x0][0xb0c] ;  /* 0x0002c300ff027b82 */ /* 0x000ee20000000800 */
[----:B------:R-:W-:Y:S02]  /*3d70*/  UIADD3 UR13, UPT, UPT, UR7, 0x98, URZ ;  /* 0x00000098070d7890 */ /* 0x000fe4000fffe0ff */
[----:B--2---:R-:W-:Y:S02]  /*3d80*/  UISETP.NE.U32.AND UP2, UPT, UR8, URZ, UPT ;  /* 0x000000ff0800728c */ /* 0x004fe4000bf45070 */
[----:B------:R-:W-:Y:S02]  /*3d90*/  UIADD3 UR33, UPT, UPT, UR7, 0x80, URZ ;  /* 0x0000008007217890 */ /* 0x000fe4000fffe0ff */
[----:B----4-:R-:W-:Y:S01]  /*3da0*/  UISETP.NE.U32.AND UP3, UPT, UR4, URZ, UPT ;  /* 0x000000ff0400728c */ /* 0x010fe2000bf65070 */
[----:B------:R-:W2:Y:S01]  /*3db0*/  LDC R18, c[0x0][0xb20] ;  /* 0x0002c800ff127b82 */ /* 0x000ea20000000800 */
[----:B-1----:R-:W-:Y:S01]  /*3dc0*/  ISETP.NE.AND P1, PT, R0, 0x1, PT ;  /* 0x000000010000780c */ /* 0x002fe20003f25270 */
[----:B------:R-:W-:-:S02]  /*3dd0*/  UISETP.NE.AND.EX UP2, UPT, UR9, URZ, UPT, UP2 ;  /* 0x000000ff0900728c */ /* 0x000fc4000bf45320 */
[----:B------:R-:W-:Y:S02]  /*3de0*/  UIADD3 UR25, UPT, UPT, UR7, 0x88, URZ ;  /* 0x0000008807197890 */ /* 0x000fe4000fffe0ff */
[----:B------:R-:W-:Y:S02]  /*3df0*/  UIADD3 UR17, UPT, UPT, UR7, 0x90, URZ ;  /* 0x0000009007117890 */ /* 0x000fe4000fffe0ff */
[----:B------:R-:W1:Y:S01]  /*3e00*/  LDC.64 R36, c[0x0][0x348] ;  /* 0x0000d200ff247b82 */ /* 0x000e620000000a00 */
[----:B------:R-:W-:Y:S02]  /*3e10*/  UPRMT UR13, UR37, 0x654, UR13 ;  /* 0x00000654250d7896 */ /* 0x000fe4000800000d */
[----:B------:R-:W-:-:S05]  /*3e20*/  UISETP.NE.AND.EX UP3, UPT, UR5, URZ, UPT, UP3 ;  /* 0x000000ff0500728c */ /* 0x000fca000bf65330 */
[----:B------:R-:W4:Y:S08]  /*3e30*/  LDC.64 R16, c[0x0][0xb10] ;  /* 0x0002c400ff107b82 */ /* 0x000f300000000a00 */
[----:B------:R-:W1:Y:S08]  /*3e40*/  LDC.64 R6, c[0x0][0xb18] ;  /* 0x0002c600ff067b82 */ /* 0x000e700000000a00 */
[----:B------:R-:W1:Y:S08]  /*3e50*/  LDC.64 R4, c[0x0][0xb28] ;  /* 0x0002ca00ff047b82 */ /* 0x000e700000000a00 */
[----:B--23--:R-:W1:Y:S02]  /*3e60*/  LDC R22, c[0x0][0x374] ;  /* 0x0000dd00ff167b82 */ /* 0x00ce640000000800 */
.L_x_82:
[----:B------:R-:W-:Y:S02]  /*3e70*/  LEA R0, R27, UR7, 0x3 ;  /* 0x000000071b007c11 */ /* 0x000fe4000f8e18ff */
[----:B------:R-:W-:Y:S02]  /*3e80*/  SHF.L.U32 R3, R25, 0x1f, RZ ;  /* 0x0000001f19037819 */ /* 0x000fe400000006ff */
[----:B------:R-:W-:Y:S02]  /*3e90*/  LEA R28, R27, UR7, 0x4 ;  /* 0x000000071b1c7c11 */ /* 0x000fe4000f8e20ff */
[----:B--2---:R-:W2:Y:S02]  /*3ea0*/  SYNCS.PHASECHK.TRANS64.TRYWAIT P0, [R0+URZ+0xd0], R3 ;  /* 0x0000d003000075a7 */ /* 0x004ea400080011ff */
[----:B--2---:R-:W-:Y:S05]  /*3eb0*/  @!P0 BRA `(.L_x_72) ;  /* 0x0000004800948947 */ /* 0x004fea0003800000 */
.L_x_170:
[----:B------:R-:W-:Y:S01]  /*3ec0*/  ISETP.GE.AND P0, PT, R26, 0x1, PT ;  /* 0x000000011a00780c */ /* 0x000fe20003f06270 */
[----:B------:R-:W3:Y:S01]  /*3ed0*/  LDS.128 R28, [R28+0x160] ;  /* 0x000160001c1c7984 */ /* 0x000ee20000000c00 */
[----:B--2---:R-:W-:Y:S01]  /*3ee0*/  VIADD R0, R0, 0xe0 ;  /* 0x000000e000007836 */ /* 0x004fe20000000000 */
[----:B------:R-:W-:Y:S01]  /*3ef0*/  @!PT LDS RZ, [RZ] ;  /* 0x00000000fffff984 */ /* 0x000fe20000000800 */
[----:B------:R-:W-:Y:S01]  /*3f00*/  @!PT LDS RZ, [RZ] ;  /* 0x00000000fffff984 */ /* 0x000fe20000000800 */
[----:B------:R-:W-:Y:S01]  /*3f10*/  @!PT LDS RZ, [RZ] ;  /* 0x00000000fffff984 */ /* 0x000fe20000000800 */
[----:B------:R-:W-:Y:S01]  /*3f20*/  @!PT LDS RZ, [RZ] ;  /* 0x00000000fffff984 */ /* 0x000fe20000000800 */
[----:B------:R2:W-:Y:S06]  /*3f30*/  MEMBAR.ALL.CTA ;  /* 0x0000000000007992 */ /* 0x0005ec0000008000 */
[----:B--2---:R-:W2:Y:S01]  /*3f40*/  FENCE.VIEW.ASYNC.S ;  /* 0x00000000000073c6 */ /* 0x004ea20000000000 */
[----:B------:R-:W-:Y:S04]  /*3f50*/  PRMT R0, RZ, 0x654, R0 ;  /* 0x00000654ff007816 */ /* 0x000fe80000000000 */
[----:B--2---:R2:W-:Y:S01]  /*3f60*/  SYNCS.ARRIVE.TRANS64.RED.A1T0 RZ, [R0+URZ], RZ ;  /* 0x000000ff00ff79a7 */ /* 0x0045e200081004ff */
[----:B---3--:R-:W-:Y:S11]  /*3f70*/  LOP3.LUT P3, RZ, R30, 0x1, RZ, 0xc0, !PT ;  /* 0x000000011eff7812 */ /* 0x008ff6000786c0ff */
[----:B------:R-:W-:Y:S02]  /*3f80*/  @!UPT UIADD3 URZ, UPT, UPT, URZ, URZ, URZ ;  /* 0x000000fffffff290 */ /* 0x000fe4000fffe0ff */
[----:B------:R-:W-:Y:S02]  /*3f90*/  @P3 MOV R13, R28 ;  /* 0x0000001c000d3202 */ /* 0x000fe40000000f00 */
[----:B------:R-:W-:Y:S01]  /*3fa0*/  @P3 LOP3.LUT R8, R29, 0xffff, RZ, 0xc0, !PT ;  /* 0x0000ffff1d083812 */ /* 0x000fe200078ec0ff */
[----:B--2---:R-:W-:Y:S06]  /*3fb0*/  @!P0 BRA `(.L_x_73) ;  /* 0x0000000000a48947 */ /* 0x004fec0003800000 */
[----:B-1---5:R-:W-:Y:S01]  /*3fc0*/  IMAD.HI.U32 R33, R22, R7, RZ ;  /* 0x0000000716217227 */ /* 0x022fe200078e00ff */
[----:B------:R-:W-:Y:S02]  /*3fd0*/  ISETP.NE.AND P0, PT, R6, 0x1, PT ;  /* 0x000000010600780c */ /* 0x000fe40003f05270 */
[----:B------:R-:W-:Y:S01]  /*3fe0*/  ISETP.NE.AND P2, PT, R26, 0x1, PT ;  /* 0x000000011a00780c */ /* 0x000fe20003f45270 */
[----:B----4-:R-:W-:Y:S01]  /*3ff0*/  IMAD.HI.U32 R34, R19, R16, RZ ;  /* 0x0000001013227227 */ /* 0x010fe200078e00ff */
[----:B------:R-:W-:Y:S02]  /*4000*/  SHF.R.U32.HI R33, RZ, R18, R33 ;  /* 0x00000012ff217219 */ /* 0x000fe40000011621 */
[----:B------:R-:W-:Y:S01]  /*4010*/  ISETP.NE.AND P4, PT, R2, 0x1, PT ;  /* 0x000000010200780c */ /* 0x000fe20003f85270 */
[----:B------:R-:W-:Y:S01]  /*4020*/  IMAD.HI.U32 R38, R13, R16, RZ ;  /* 0x000000100d267227 */ /* 0x000fe200078e00ff */
[----:B------:R-:W-:Y:S02]  /*4030*/  SHF.R.U32.HI R34, RZ, R17, R34 ;  /* 0x00000011ff227219 */ /* 0x000fe40000011622 */
[----:B------:R-:W-:Y:S01]  /*4040*/  SEL R3, R22, R33, !P0 ;  /* 0x0000002116037207 */ /* 0x000fe20004000000 */
[C---:B------:R-:W-:Y:S01]  /*4050*/  IMAD.HI.U32 R33, R8.reuse, R7, RZ ;  /* 0x0000000708217227 */ /* 0x040fe200078e00ff */
[----:B------:R-:W-:Y:S02]  /*4060*/  SEL R11, R19, R34, !P4 ;  /* 0x00000022130b7207 */ /* 0x000fe40006000000 */
[----:B------:R-:W-:Y:S01]  /*4070*/  SHF.R.U32.HI R38, RZ, R17, R38 ;  /* 0x00000011ff267219 */ /* 0x000fe20000011626 */
[----:B------:R-:W-:Y:S01]  /*4080*/  IMAD.HI.U32 R40, R3, R4, RZ ;  /* 0x0000000403287227 */ /* 0x000fe200078e00ff */
[----:B------:R-:W-:Y:S03]  /*4090*/  SHF.R.U32.HI R33, RZ, R18, R33 ;  /* 0x00000012ff217219 */ /* 0x000fe60000011621 */
[----:B------:R-:W-:Y:S01]  /*40a0*/  IMAD.HI.U32 R34, R11, R4, RZ ;  /* 0x000000040b227227 */ /* 0x000fe200078e00ff */
[----:B------:R-:W-:Y:S02]  /*40b0*/  @P2 SHF.R.U32.HI R3, RZ, R5, R40 ;  /* 0x00000005ff032219 */ /* 0x000fe40000011628 */
[----:B------:R-:W-:Y:S02]  /*40c0*/  SEL R9, R8, R33, !P0 ;  /* 0x0000002108097207 */ /* 0x000fe40004000000 */
[----:B------:R-:W-:Y:S01]  /*40d0*/  @P2 SHF.R.U32.HI R11, RZ, R5, R34 ;  /* 0x00000005ff0b2219 */ /* 0x000fe20000011622 */
[C---:B------:R-:W-:Y:S01]  /*40e0*/  IMAD R10, R26.reuse, R3, RZ ;  /* 0x000000031a0a7224 */ /* 0x040fe200078e02ff */
[----:B------:R-:W-:Y:S01]  /*40f0*/  SEL R3, R13, R38, !P4 ;  /* 0x000000260d037207 */ /* 0x000fe20006000000 */
[C---:B------:R-:W-:Y:S03]  /*4100*/  IMAD.HI.U32 R14, R9.reuse, R4, RZ ;  /* 0x00000004090e7227 */ /* 0x040fe600078e00ff */
[----:B------:R-:W-:Y:S01]  /*4110*/  ISETP.GE.AND P0, PT, R9, R10, PT ;  /* 0x0000000a0900720c */ /* 0x000fe20003f06270 */
[C---:B------:R-:W-:Y:S01]  /*4120*/  IMAD R12, R26.reuse, R11, RZ ;  /* 0x0000000b1a0c7224 */ /* 0x040fe200078e02ff */
[-C--:B------:R-:W-:Y:S04]  /*4130*/  SHF.R.U32.HI R14, RZ, R5.reuse, R14 ;  /* 0x00000005ff0e7219 */ /* 0x080fe8000001160e */
[----:B------:R-:W-:Y:S02]  /*4140*/  ISETP.GE.OR P0, PT, R3, R12, P0 ;  /* 0x0000000c0300720c */ /* 0x000fe40000706670 */
[----:B------:R-:W-:Y:S05]  /*4150*/  SEL R15, R9, R14, !P2 ;  /* 0x0000000e090f7207 */ /* 0x000fea0005000000 */
[----:B------:R-:W-:Y:S04]  /*4160*/  IMAD.MOV R14, RZ, RZ, -R15 ;  /* 0x000000ffff0e7224 */ /* 0x000fe800078e0a0f */
[----:B------:R-:W-:Y:S02]  /*4170*/  IMAD R14, R26, R14, R9 ;  /* 0x0000000e1a0e7224 */ /* 0x000fe400078e0209 */
[C---:B------:R-:W-:Y:S05]  /*4180*/  @!P0 IMAD.HI.U32 R10, R3.reuse, R4, RZ ;  /* 0x00000004030a8227 */ /* 0x040fea00078e00ff */
[----:B------:R-:W-:Y:S04]  /*4190*/  @!P0 SHF.R.U32.HI R10, RZ, R5, R10 ;  /* 0x00000005ff0a8219 */ /* 0x000fe8000001160a */
[----:B------:R-:W-:Y:S01]  /*41a0*/  @!P0 SEL R0, R3, R10, !P2 ;  /* 0x0000000a03008207 */ /* 0x000fe20005000000 */
[----:B------:R-:W-:Y:S03]  /*41b0*/  IMAD.MOV R10, RZ, RZ, -R3 ;  /* 0x000000ffff0a7224 */ /* 0x000fe600078e0a03 */
[----:B------:R-:W-:Y:S01]  /*41c0*/  @!P0 IADD3 R15, PT, PT, R15, -R0, RZ ;  /* 0x800000000f0f8210 */ /* 0x000fe20007ffe0ff */
[----:B------:R-:W-:Y:S01]  /*41d0*/  @!P0 IMAD R0, R11, R14, R0 ;  /* 0x0000000e0b008224 */ /* 0x000fe200078e0200 */
[----:B------:R-:W-:Y:S01]  /*41e0*/  IADD3 R11, PT, PT, -R9, RZ, RZ ;  /* 0x000000ff090b7210 */ /* 0x000fe20007ffe1ff */
[----:B------:R-:W-:Y:S02]  /*41f0*/  IMAD R13, R2, R10, R13 ;  /* 0x0000000a020d7224 */ /* 0x000fe400078e020d */
[----:B------:R-:W-:Y:S02]  /*4200*/  @!P0 IMAD R9, R15, R26, R3 ;  /* 0x0000001a0f098224 */ /* 0x000fe400078e0203 */
[----:B------:R-:W-:Y:S02]  /*4210*/  @!P0 IMAD.MOV.U32 R3, RZ, RZ, R0 ;  /* 0x000000ffff038224 */ /* 0x000fe400078e0000 */
[----:B------:R-:W-:Y:S02]  /*4220*/  IMAD R8, R6, R11, R8 ;  /* 0x0000000b06087224 */ /* 0x000fe400078e0208 */
[----:B------:R-:W-:Y:S02]  /*4230*/  IMAD R13, R3, R2, R13 ;  /* 0x00000002030d7224 */ /* 0x000fe400078e020d */
[----:B------:R-:W-:Y:S02]  /*4240*/  IMAD R8, R9, R6, R8 ;  /* 0x0000000609087224 */ /* 0x000fe400078e0208 */
.L_x_73:
[----:B------:R-:W-:Y:S05]  /*4250*/  BRA.U UP1, `(.L_x_74) ;  /* 0x0000000101107547 */ /* 0x000fea000b800000 */
[----:B------:R-:W-:Y:S04]  /*4260*/  MOV R0, UR6 ;  /* 0x0000000600007c02 */ /* 0x000fe80008000f00 */
[----:B------:R-:W-:Y:S04]  /*4270*/  SHF.L.U32 R3, R0, 0x1f, RZ ;  /* 0x0000001f00037819 */ /* 0x000fe800000006ff */
[----:B------:R-:W2:Y:S02]  /*4280*/  SYNCS.PHASECHK.TRANS64.TRYWAIT P0, [UR7+0xc8], R3 ;  /* 0x0000c803ff0075a7 */ /* 0x000ea40008001107 */
[----:B--2---:R-:W-:Y:S05]  /*4290*/  @!P0 BRA `(.L_x_75) ;  /* 0x0000004400b08947 */ /* 0x004fea0003800000 */
.L_x_74:
[----:B------:R-:W-:Y:S02]  /*42a0*/  R2UR UR35, R21 ;  /* 0x00000000152372ca */ /* 0x000fe400000e0000 */
[----:B------:R-:W-:Y:S02]  /*42b0*/  R2UR UR34, R20 ;  /* 0x00000000142272ca */ /* 0x000fe400000e0000 */
[----:B------:R-:W-:Y:S02]  /*42c0*/  ISETP.NE.U32.AND P2, PT, RZ, UR4, PT ;  /* 0x00000004ff007c0c */ /* 0x000fe4000bf45070 */
[----:B------:R-:W-:Y:S02]  /*42d0*/  SHF.L.U32 R12, R32, 0x1f, RZ ;  /* 0x0000001f200c7819 */ /* 0x000fe400000006ff */
[----:B------:R-:W-:Y:S05]  /*42e0*/  ISETP.NE.AND.EX P2, PT, RZ, UR5, PT, P2 ;  /* 0x00000005ff007c0c */ /* 0x000fea000bf45320 */
[----:B------:R-:W-:Y:S02]  /*42f0*/  USHF.L.U32 UR35, UR35, 0x6, URZ ;  /* 0x0000000623237899 */ /* 0x000fe400080006ff */
[----:B------:R-:W-:Y:S01]  /*4300*/  USHF.L.U32 UR34, UR34, 0x7, URZ ;  /* 0x0000000722227899 */ /* 0x000fe200080006ff */
[----:B------:R-:W-:Y:S11]  /*4310*/  BRA.U !UP3, `(.L_x_76) ;  /* 0x000000010b347547 */ /* 0x000ff6000b800000 */
[----:B------:R-:W-:Y:S01]  /*4320*/  UPLOP3.LUT UP0, UPT, UPT, UPT, UP2, 0x80, 0x8 ;  /* 0x000000000008789c */ /* 0x000fe20003f0f020 */
[----:B--2---:R-:W-:Y:S02]  /*4330*/  HFMA2 R0, -RZ, RZ, 0, 5.9604644775390625e-08 ;  /* 0x00000001ff007431 */ /* 0x004fe400000001ff */
[----:B------:R-:W-:Y:S03]  /*4340*/  IMAD.MOV.U32 R59, RZ, RZ, 0x1 ;  /* 0x00000001ff3b7424 */ /* 0x000fe600078e00ff */
[----:B------:R-:W-:Y:S05]  /*4350*/  PLOP3.LUT P0, PT, PT, PT, UP0, 0x80, 0x8 ;  /* 0x000000000008781c */ /* 0x000fea0003f0f008 */
[----:B------:R-:W2:Y:S01]  /*4360*/  @UP0 LDCU.64 UR10, c[0x0][0x888] ;  /* 0x00011100ff0a07ac */ /* 0x000ea20008000a00 */
[----:B------:R-:W-:Y:S07]  /*4370*/  @UP0 UIMAD UR8, UR36, UR4, URZ ;  /* 0x00000004240802a4 */ /* 0x000fee000f8e02ff */
[----:B------:R-:W-:Y:S01]  /*4380*/  @!P0 PRMT R59, R0, 0x7610, R59 ;  /* 0x00007610003b8816 */ /* 0x000fe2000000003b */
[----:B--2---:R-:W-:Y:S03]  /*4390*/  @UP0 UIMAD.WIDE UR10, UR8, 0x4, UR10 ;  /* 0x00000004080a08a5 */ /* 0x004fe6000f8e020a */
[----:B------:R-:W2:Y:S03]  /*43a0*/  @!UP0 LDCU UR8, c[0x0][0x880] ;  /* 0x00011000ff0887ac */ /* 0x000ea60008000800 */
[----:B------:R-:W-:Y:S01]  /*43b0*/  IMAD.U32 R10, RZ, RZ, UR10 ;  /* 0x0000000aff0a7e24 */ /* 0x000fe2000f8e00ff */
[----:B------:R-:W-:Y:S05]  /*43c0*/  MOV R11, UR11 ;  /* 0x0000000b000b7c02 */ /* 0x000fea0008000f00 */
[----:B-----5:R3:W5:Y:S02]  /*43d0*/  @P0 LDG.E R35, desc[UR46][R10.64] ;  /* 0x0000002e0a230981 */ /* 0x020764000c1e1900 */
[----:B--23--:R-:W-:Y:S07]  /*43e0*/  @!P0 IMAD.U32 R35, RZ, RZ, UR8 ;  /* 0x00000008ff238e24 */ /* 0x00cfee000f8e00ff */
.L_x_76:
[----:B-----5:R-:W-:Y:S01]  /*43f0*/  @!P2 FSETP.EQ.AND P0, PT, R35, RZ, PT ;  /* 0x000000ff2300a20b */ /* 0x020fe20003f02000 */
[----:B------:R-:W-:Y:S01]  /*4400*/  @!UPT UIADD3 URZ, UPT, UPT, URZ, URZ, URZ ;  /* 0x000000fffffff290 */ /* 0x000fe2000fffe0ff */
[----:B------:R-:W-:Y:S11]  /*4410*/  @!P2 BRA `(.L_x_77) ;  /* 0x000000000014a947 */ /* 0x000ff60003800000 */
[----:B------:R-:W-:Y:S02]  /*4420*/  LOP3.LUT P2, RZ, R59, 0xff, RZ, 0xc0, !PT ;  /* 0x000000ff3bff7812 */ /* 0x000fe4000784c0ff */
[----:B------:R-:W-:Y:S04]  /*4430*/  PLOP3.LUT P0, PT, PT, PT, UP0, 0x80, 0x8 ;  /* 0x000000000008781c */ /* 0x000fe80003f0f008 */
[----:B------:R-:W-:Y:S07]  /*4440*/  PLOP3.LUT P0, PT, P0, PT, PT, 0x8, 0x80 ;  /* 0x000000000080781c */ /* 0x000fee000070e170 */
[----:B------:R-:W-:Y:S11]  /*4450*/  @P2 FSETP.EQ.AND P0, PT, R35, RZ, PT ;  /* 0x000000ff2300220b */ /* 0x000ff60003f02000 */
[----:B------:R-:W-:Y:S02]  /*4460*/  @!UPT UIADD3 URZ, UPT, UPT, URZ, URZ, URZ ;  /* 0x000000fffffff290 */ /* 0x000fe4000fffe0ff */
.L_x_77:
[----:B------:R-:W3:Y:S01]  /*4470*/  SYNCS.PHASECHK.TRANS64.TRYWAIT P2, [UR7+0xa0], R12 ;  /* 0x0000a00cff0075a7 */ /* 0x000ee20008041107 */
[----:B------:R-:W-:Y:S04]  /*4480*/  ELECT P4, URZ, PT ;  /* 0x0000000000ff782f */ /* 0x000fe80003880000 */
[----:B------:R-:W-:Y:S11]  /*4490*/  PLOP3.LUT P4, PT, P0, P4, PT, 0xf2, 0x2f ;  /* 0x00000000002f781c */ /* 0x000ff60000789e72 */
[----:B------:R-:W-:Y:S02]  /*44a0*/  @!UPT UIADD3 URZ, UPT, UPT, URZ, URZ, URZ ;  /* 0x000000fffffff290 */ /* 0x000fe4000fffe0ff */
[----:B-1----:R-:W-:Y:S05]  /*44b0*/  @!P4 IADD3 R9, P0, PT, R36, 0x580, RZ ;  /* 0x000005802409c810 */ /* 0x002fea0007f1e0ff */
[----:B--2---:R-:W-:Y:S01]  /*44c0*/  @!P4 IMAD.X R0, RZ, RZ, R37, P0 ;  /* 0x000000ffff00c224 */ /* 0x004fe200000e0625 */
[----:B---3--:R-:W-:Y:S07]  /*44d0*/  @!P2 BRA `(.L_x_78) ;  /* 0x000000440038a947 */ /* 0x008fee0003800000 */
.L_x_173:
[----:B------:R-:W-:Y:S01]  /*44e0*/  @!P4 R2UR UR8, R0 ;  /* 0x000000000008c2ca */ /* 0x000fe200000e0000 */
[----:B------:R-:W-:Y:S01]  /*44f0*/  VOTEU.ALL UP1, P4 ;  /* 0x0000000000ff7886 */ /* 0x000fe20002020000 */
[----:B------:R-:W-:Y:S01]  /*4500*/  @!P4 R2UR UR9, R9 ;  /* 0x000000000909c2ca */ /* 0x000fe200000e0000 */
[----:B------:R-:W-:Y:S01]  /*4510*/  @!P4 IMAD.MOV.U32 R0, RZ, RZ, 0x1000 ;  /* 0x00001000ff00c424 */ /* 0x000fe200078e00ff */
[----:B------:R-:W-:Y:S01]  /*4520*/  UMOV UR10, 0x0 ;  /* 0x00000000000a7882 */ /* 0x000fe20000000000 */
[----:B------:R-:W-:Y:S01]  /*4530*/  UMOV UR11, 0x10000000 ;  /* 0x10000000000b7882 */ /* 0x000fe20000000000 */
[----:B------:R-:W-:Y:S01]  /*4540*/  @!UP1 UIADD3 UR32, UPT, UPT, UR7, 0x200, URZ ;  /* 0x0000020007209890 */ /* 0x000fe2000fffe0ff */
[----:B------:R-:W-:Y:S01]  /*4550*/  @!P4 IADD3 R9, P0, PT, R36, 0x580, RZ ;  /* 0x000005802409c810 */ /* 0x000fe20007f1e0ff */
[----:B------:R-:W-:Y:S05]  /*4560*/  VOTEU.ALL UP1, P4 ;  /* 0x0000000000ff7886 */ /* 0x000fea0002020000 */
[----:B------:R-:W-:Y:S01]  /*4570*/  IMAD.U32 R11, RZ, RZ, UR8 ;  /* 0x00000008ff0b7e24 */ /* 0x000fe2000f8e00ff */
[----:B------:R-:W-:Y:S01]  /*4580*/  UPRMT UR8, UR37, 0x654, UR33 ;  /* 0x0000065425087896 */ /* 0x000fe20008000021 */
[----:B------:R-:W-:Y:S03]  /*4590*/  IMAD.U32 R10, RZ, RZ, UR9 ;  /* 0x00000009ff0a7e24 */ /* 0x000fe6000f8e00ff */
[----:B------:R-:W-:Y:S02]  /*45a0*/  @!P4 R2UR UR15, R11 ;  /* 0x000000000b0fc2ca */ /* 0x000fe400000e0000 */
[----:B------:R-:W-:Y:S11]  /*45b0*/  @!P4 R2UR UR14, R10 ;  /* 0x000000000a0ec2ca */ /* 0x000ff600000e0000 */
[----:B------:R-:W-:Y:S02]  /*45c0*/  @!UPT UIADD3 URZ, UPT, UPT, URZ, URZ, URZ ;  /* 0x000000fffffff290 */ /* 0x000fe4000fffe0ff */
[----:B------:R2:W-:Y:S01]  /*45d0*/  @!UP1 UTMALDG.3D [UR32], [UR14], desc[UR10] ;  /* 0x00000a200e0095b4 */ /* 0x0005e20008011000 */
[----:B------:R3:W-:Y:S01]  /*45e0*/  @!P4 SYNCS.ARRIVE.TRANS64.RED.A0TR RZ, [UR7+0x80], R0 ;  /* 0x00008000ffffc9a7 */ /* 0x0007e20008300407 */
[----:B------:R-:W-:Y:S01]  /*45f0*/  SYNCS.ARRIVE.TRANS64.RED.A1T0 RZ, [UR8], RZ ;  /* 0x000000ffffff79a7 */ /* 0x000fe20008100408 */
[----:B---3--:R-:W-:Y:S01]  /*4600*/  @!P4 IMAD.X R0, RZ, RZ, R37, P0 ;  /* 0x000000ffff00c224 */ /* 0x008fe200000e0625 */
[----:B------:R-:W3:Y:S02]  /*4610*/  SYNCS.PHASECHK.TRANS64.TRYWAIT P2, [UR7+0xa8], R12 ;  /* 0x0000a80cff0075a7 */ /* 0x000ee40008041107 */
[----:B--23--:R-:W-:Y:S05]  /*4620*/  @!P2 BRA `(.L_x_79) ;  /* 0x0000004000fca947 */ /* 0x00cfea0003800000 */
.L_x_175:
        /* <DEDUP_REMOVED lines=8> */
[----:B------:R-:W-:Y:S01]  /*46b0*/  @!UP1 UIADD3 UR24, UPT, UPT, UR7, 0x1200, URZ ;  /* 0x0000120007189890 */ /* 0x000fe2000fffe0ff */
[----:B------:R-:W-:Y:S01]  /*46c0*/  VOTEU.ALL UP1, P4 ;  /* 0x0000000000ff7886 */ /* 0x000fe20002020000 */
[----:B------:R-:W-:Y:S01]  /*46d0*/  UMOV UR27, UR35 ;  /* 0x00000023001b7c82 */ /* 0x000fe20008000000 */
[----:B------:R-:W-:Y:S02]  /*46e0*/  UMOV UR28, UR36 ;  /* 0x00000024001c7c82 */ /* 0x000fe40008000000 */
[----:B------:R-:W-:Y:S01]  /*46f0*/  IMAD.U32 R11, RZ, RZ, UR8 ;  /* 0x00000008ff0b7e24 */ /* 0x000fe2000f8e00ff */
[----:B------:R-:W-:Y:S01]  /*4700*/  UPRMT UR8, UR37, 0x654, UR25 ;  /* 0x0000065425087896 */ /* 0x000fe20008000019 */
[----:B------:R-:W-:Y:S02]  /*4710*/  IMAD.U32 R10, RZ, RZ, UR9 ;  /* 0x00000009ff0a7e24 */ /* 0x000fe4000f8e00ff */
[----:B------:R-:W-:Y:S01]  /*4720*/  @!P4 IMAD.X R20, RZ, RZ, R37, P0 ;  /* 0x000000ffff14c224 */ /* 0x000fe200000e0625 */
[----:B------:R-:W-:Y:S02]  /*4730*/  @!P4 R2UR UR15, R11 ;  /* 0x000000000b0fc2ca */ /* 0x000fe400000e0000 */
[----:B------:R-:W-:Y:S11]  /*4740*/  @!P4 R2UR UR14, R10 ;  /* 0x000000000a0ec2ca */ /* 0x000ff600000e0000 */
[----:B------:R-:W-:Y:S02]  /*4750*/  @!UPT UIADD3 URZ, UPT, UPT, URZ, URZ, URZ ;  /* 0x000000fffffff290 */ /* 0x000fe4000fffe0ff */
[----:B------:R2:W-:Y:S01]  /*4760*/  @!UP1 UTMALDG.3D [UR24], [UR14], desc[UR10] ;  /* 0x00000a180e0095b4 */ /* 0x0005e20008011000 */
[----:B------:R2:W-:Y:S01]  /*4770*/  @!P4 SYNCS.ARRIVE.TRANS64.RED.A0TR RZ, [UR7+0x88], R0 ;  /* 0x00008800ffffc9a7 */ /* 0x0005e20008300407 */
[----:B------:R-:W-:Y:S01]  /*4780*/  SYNCS.ARRIVE.TRANS64.RED.A1T0 RZ, [UR8], RZ ;  /* 0x000000ffffff79a7 */ /* 0x000fe20008100408 */
[----:B------:R-:W3:Y:S02]  /*4790*/  SYNCS.PHASECHK.TRANS64.TRYWAIT P2, [UR7+0xb0], R12 ;  /* 0x0000b00cff0075a7 */ /* 0x000ee40008041107 */
[----:B--23--:R-:W-:Y:S05]  /*47a0*/  @!P2 BRA `(.L_x_80) ;  /* 0x0000004000b4a947 */ /* 0x00cfea0003800000 */
.L_x_177:
[----:B------:R-:W2:Y:S01]  /*47b0*/  LDC.64 R14, c[0x0][0xb10] ;  /* 0x0002c400ff0e7b82 */ /* 0x000ea20000000a00 */
[----:B------:R-:W-:Y:S01]  /*47c0*/  @!P4 R2UR UR8, R20 ;  /* 0x000000001408c2ca */ /* 0x000fe200000e0000 */
[----:B------:R-:W-:Y:S01]  /*47d0*/  VOTEU.ALL UP1, P4 ;  /* 0x0000000000ff7886 */ /* 0x000fe20002020000 */
[----:B------:R-:W-:Y:S01]  /*47e0*/  @!P4 R2UR UR9, R21 ;  /* 0x000000001509c2ca */ /* 0x000fe200000e0000 */
[----:B------:R-:W-:Y:S01]  /*47f0*/  UMOV UR10, 0x0 ;  /* 0x00000000000a7882 */ /* 0x000fe20000000000 */
[----:B------:R-:W-:Y:S03]  /*4800*/  UMOV UR11, 0x10000000 ;  /* 0x10000000000b7882 */ /* 0x000fe60000000000 */
[----:B------:R-:W3:Y:S01]  /*4810*/  LDC.64 R10, c[0x0][0xb18] ;  /* 0x0002c600ff0a7b82 */ /* 0x000ee20000000a00 */
[----:B------:R-:W-:Y:S01]  /*4820*/  @!UP1 UIADD3 UR18, UPT, UPT, UR34, 0x40, URZ ;  /* 0x0000004022129890 */ /* 0x000fe2000fffe0ff */
[----:B------:R-:W-:Y:S01]  /*4830*/  @P3 SHF.R.U32.HI R24, RZ, 0x10, R29 ;  /* 0x00000010ff183819 */ /* 0x000fe2000001161d */
[----:B------:R-:W-:Y:S01]  /*4840*/  @!UP1 UIADD3 UR16, UPT, UPT, UR7, 0x2200, URZ ;  /* 0x0000220007109890 */ /* 0x000fe2000fffe0ff */
[----:B------:R-:W-:Y:S01]  /*4850*/  VIADD R27, R27, 0x1 ;  /* 0x000000011b1b7836 */ /* 0x000fe20000000000 */
[----:B------:R-:W-:Y:S03]  /*4860*/  VOTEU.ALL UP1, P4 ;  /* 0x0000000000ff7886 */ /* 0x000fe60002020000 */
[----:B------:R-:W5:Y:S01]  /*4870*/  @!P1 LDC R0, c[0x0][0xb20] ;  /* 0x0002c800ff009b82 */ /* 0x000f620000000800 */
[----:B------:R-:W-:Y:S01]  /*4880*/  UMOV UR19, UR35 ;  /* 0x0000002300137c82 */ /* 0x000fe20008000000 */
[----:B------:R-:W-:Y:S01]  /*4890*/  IMAD.U32 R21, RZ, RZ, UR8 ;  /* 0x00000008ff157e24 */ /* 0x000fe2000f8e00ff */
[----:B------:R-:W-:Y:S05]  /*48a0*/  UMOV UR20, UR36 ;  /* 0x0000002400147c82 */ /* 0x000fea0008000000 */
[----:B-1----:R-:W1:Y:S01]  /*48b0*/  @!P1 LDC R3, c[0x0][0xb0c] ;  /* 0x0002c300ff039b82 */ /* 0x002e620000000800 */
[----:B------:R-:W-:Y:S01]  /*48c0*/  IMAD.U32 R20, RZ, RZ, UR9 ;  /* 0x00000009ff147e24 */ /* 0x000fe2000f8e00ff */
[----:B------:R-:W-:Y:S01]  /*48d0*/  UPRMT UR8, UR37, 0x654, UR17 ;  /* 0x0000065425087896 */ /* 0x000fe20008000011 */
[----:B------:R-:W-:Y:S03]  /*48e0*/  @!P4 R2UR UR15, R21 ;  /* 0x00000000150fc2ca */ /* 0x000fe600000e0000 */
[----:B------:R-:W-:Y:S01]  /*48f0*/  @!P4 R2UR UR14, R20 ;  /* 0x00000000140ec2ca */ /* 0x000fe200000e0000 */
[----:B------:R-:W-:Y:S11]  /*4900*/  @!P4 IMAD.MOV.U32 R20, RZ, RZ, 0x1000 ;  /* 0x00001000ff14c424 */ /* 0x000ff600078e00ff */
[----:B------:R-:W-:Y:S01]  /*4910*/  @!UPT UIADD3 URZ, UPT, UPT, URZ, URZ, URZ ;  /* 0x000000fffffff290 */ /* 0x000fe2000fffe0ff */
[----:B------:R1:W-:Y:S01]  /*4920*/  @!UP1 UTMALDG.3D [UR16], [UR14], desc[UR10] ;  /* 0x00000a100e0095b4 */ /* 0x0003e20008011000 */
[----:B------:R1:W-:Y:S02]  /*4930*/  @!P4 SYNCS.ARRIVE.TRANS64.RED.A0TR RZ, [UR7+0x90], R20 ;  /* 0x00009014ffffc9a7 */ /* 0x0003e40008300407 */
[----:B-1----:R-:W-:Y:S01]  /*4940*/  @!P1 ISETP.NE.AND P2, PT, R3, 0x1, PT ;  /* 0x000000010300980c */ /* 0x002fe20003f45270 */
[C---:B--2---:R-:W-:Y:S01]  /*4950*/  @!P1 IMAD.HI.U32 R14, R13.reuse, R14, RZ ;  /* 0x0000000e0d0e9227 */ /* 0x044fe200078e00ff */
[----:B---3--:R-:W-:Y:S03]  /*4960*/  @!P1 ISETP.NE.AND P0, PT, R10, 0x1, PT ;  /* 0x000000010a00980c */ /* 0x008fe60003f05270 */
[C---:B------:R-:W-:Y:S01]  /*4970*/  @!P1 IMAD.HI.U32 R11, R8.reuse, R11, RZ ;  /* 0x0000000b080b9227 */ /* 0x040fe200078e00ff */
[----:B------:R-:W-:Y:S04]  /*4980*/  @!P1 SHF.R.U32.HI R14, RZ, R15, R14 ;  /* 0x0000000fff0e9219 */ /* 0x000fe8000001160e */
[----:B-----5:R-:W-:Y:S01]  /*4990*/  @!P1 SHF.R.U32.HI R9, RZ, R0, R11 ;  /* 0x00000000ff099219 */ /* 0x020fe2000001160b */
[----:B------:R-:W-:Y:S01]  /*49a0*/  SYNCS.ARRIVE.TRANS64.RED.A1T0 RZ, [UR8], RZ ;  /* 0x000000ffffff79a7 */ /* 0x000fe20008100408 */
[----:B------:R-:W-:Y:S02]  /*49b0*/  @!P1 SEL R14, R13, R14, !P2 ;  /* 0x0000000e0d0e9207 */ /* 0x000fe40005000000 */
[----:B------:R-:W-:Y:S01]  /*49c0*/  @!P1 SEL R9, R8, R9, !P0 ;  /* 0x0000000908099207 */ /* 0x000fe20004000000 */
[----:B------:R-:W1:Y:S04]  /*49d0*/  SYNCS.PHASECHK.TRANS64.TRYWAIT P5, [UR7+0xb8], R12 ;  /* 0x0000b80cff0075a7 */ /* 0x000e6800080a1107 */
[----:B------:R-:W-:Y:S02]  /*49e0*/  @!P1 IMAD.IADD R0, R9, 0x1, -R14 ;  /* 0x0000000109009824 */ /* 0x000fe400078e0a0e */
[----:B------:R-:W-:Y:S02]  /*49f0*/  @!P1 IMAD.IADD R9, R14, 0x1, -R9 ;  /* 0x000000010e099824 */ /* 0x000fe400078e0a09 */
[----:B------:R-:W-:Y:S02]  /*4a00*/  @!P1 IMAD R13, R0, R3, R13 ;  /* 0x00000003000d9224 */ /* 0x000fe400078e020d */
[----:B------:R-:W-:Y:S01]  /*4a10*/  @!P1 IMAD R8, R9, R10, R8 ;  /* 0x0000000a09089224 */ /* 0x000fe200078e0208 */
[----:B-1----:R-:W-:Y:S06]  /*4a20*/  @!P5 BRA `(.L_x_81) ;  /* 0x00000040002cd947 */ /* 0x002fec0003800000 */
.L_x_179:
[----:B-1----:R-:W-:Y:S01]  /*4a30*/  @!P4 IADD3 R3, P0, PT, R36, 0x580, RZ ;  /* 0x000005802403c810 */ /* 0x002fe20007f1e0ff */
[----:B------:R-:W-:Y:S01]  /*4a40*/  VOTEU.ALL UP1, P4 ;  /* 0x0000000000ff7886 */ /* 0x000fe20002020000 */
[----:B------:R-:W-:Y:S01]  /*4a50*/  UMOV UR18, 0x0 ;  /* 0x0000000000127882 */ /* 0x000fe20000000000 */
[----:B------:R-:W-:Y:S01]  /*4a60*/  UMOV UR19, 0x10000000 ;  /* 0x1000000000137882 */ /* 0x000fe20000000000 */
[----:B------:R-:W-:Y:S01]  /*4a70*/  @!P4 R2UR UR9, R3 ;  /* 0x000000000309c2ca */ /* 0x000fe200000e0000 */
[----:B------:R-:W-:Y:S01]  /*4a80*/  @!P4 IMAD.X R0, RZ, RZ, R37, P0 ;  /* 0x000000ffff00c224 */ /* 0x000fe200000e0625 */
[----:B------:R-:W-:Y:S01]  /*4a90*/  @!UP1 UIADD3 UR10, UPT, UPT, UR34, 0x60, URZ ;  /* 0x00000060220a9890 */ /* 0x000fe2000fffe0ff */
[----:B------:R-:W-:Y:S01]  /*4aa0*/  ISETP.NE.AND P0, PT, R27, 0x2, PT ;  /* 0x000000021b00780c */ /* 0x000fe20003f05270 */
[----:B------:R-:W-:Y:S01]  /*4ab0*/  UMOV UR11, UR35 ;  /* 0x00000023000b7c82 */ /* 0x000fe20008000000 */
[----:B------:R-:W-:Y:S01]  /*4ac0*/  UMOV UR12, UR36 ;  /* 0x00000024000c7c82 */ /* 0x000fe20008000000 */
[----:B------:R-:W-:Y:S01]  /*4ad0*/  @!P4 R2UR UR8, R0 ;  /* 0x000000000008c2ca */ /* 0x000fe200000e0000 */
[----:B------:R-:W-:Y:S01]  /*4ae0*/  IMAD.IADD R20, R8, 0x1, R58 ;  /* 0x0000000108147824 */ /* 0x000fe200078e023a */
[----:B------:R-:W-:Y:S01]  /*4af0*/  @P3 R2UR UR36, R24 ;  /* 0x00000000182432ca */ /* 0x000fe200000e0000 */
[----:B------:R-:W-:Y:S01]  /*4b00*/  IMAD.IADD R21, R13, 0x1, R60 ;  /* 0x000000010d157824 */ /* 0x000fe200078e023c */
[----:B------:R-:W-:Y:S02]  /*4b10*/  SEL R0, RZ, 0x1, P0 ;  /* 0x00000001ff007807 */ /* 0x000fe40000000000 */
[----:B------:R-:W-:Y:S01]  /*4b20*/  LOP3.LUT R32, R32, 0x1, RZ, 0x3c, !PT ;  /* 0x0000000120207812 */ /* 0x000fe200078e3cff */
[----:B------:R-:W-:Y:S01]  /*4b30*/  IMAD.U32 R10, RZ, RZ, UR9 ;  /* 0x00000009ff0a7e24 */ /* 0x000fe2000f8e00ff */
[----:B------:R-:W-:Y:S01]  /*4b40*/  @!UP1 UIADD3 UR9, UPT, UPT, UR7, 0x98, URZ ;  /* 0x0000009807099890 */ /* 0x000fe2000fffe0ff */
[----:B------:R-:W-:Y:S02]  /*4b50*/  LOP3.LUT R25, R25, R0, RZ, 0x3c, !PT ;  /* 0x0000000019197212 */ /* 0x000fe400078e3cff */
[----:B------:R-:W-:Y:S02]  /*4b60*/  SEL R27, R27, RZ, P0 ;  /* 0x000000ff1b1b7207 */ /* 0x000fe40000000000 */
[----:B------:R-:W-:Y:S01]  /*4b70*/  IMAD.U32 R11, RZ, RZ, UR8 ;  /* 0x00000008ff0b7e24 */ /* 0x000fe2000f8e00ff */
[----:B------:R-:W-:Y:S01]  /*4b80*/  @!P4 R2UR UR14, R10 ;  /* 0x000000000a0ec2ca */ /* 0x000fe200000e0000 */
[----:B------:R-:W-:Y:S01]  /*4b90*/  @!UP1 UIADD3 UR8, UPT, UPT, UR7, 0x3200, URZ ;  /* 0x0000320007089890 */ /* 0x000fe2000fffe0ff */
[----:B------:R-:W-:Y:S02]  /*4ba0*/  VOTEU.ALL UP1, P4 ;  /* 0x0000000000ff7886 */ /* 0x000fe40002020000 */
[----:B------:R-:W-:Y:S11]  /*4bb0*/  @!P4 R2UR UR15, R11 ;  /* 0x000000000b0fc2ca */ /* 0x000ff600000e0000 */
[----:B------:R-:W-:Y:S02]  /*4bc0*/  @!UPT UIADD3 URZ, UPT, UPT, URZ, URZ, URZ ;  /* 0x000000fffffff290 */ /* 0x000fe4000fffe0ff */
[----:B------:R2:W-:Y:S01]  /*4bd0*/  @!UP1 UTMALDG.3D [UR8], [UR14], desc[UR18] ;  /* 0x000012080e0095b4 */ /* 0x0005e20008011000 */
[----:B------:R2:W-:Y:S01]  /*4be0*/  @!P4 SYNCS.ARRIVE.TRANS64.RED.A0TR RZ, [UR7+0x98], R23 ;  /* 0x00009817ffffc9a7 */ /* 0x0005e20008300407 */
[----:B------:R-:W-:Y:S01]  /*4bf0*/  UPLOP3.LUT UP1, UPT, UPT, UPT, UPT, 0x80, 0x8 ;  /* 0x000000000008789c */ /* 0x000fe20003f2f070 */
[----:B------:R-:W-:Y:S01]  /*4c00*/  SYNCS.ARRIVE.TRANS64.RED.A1T0 RZ, [UR13], RZ ;  /* 0x000000ffffff79a7 */ /* 0x000fe2000810040d */
[----:B------:R-:W-:Y:S09]  /*4c10*/  @P3 BRA `(.L_x_82) ;  /* 0xfffffff000943947 */ /* 0x000ff2000383ffff */
[----:B------:R-:W-:-:S04]  /*4c20*/  SHF.L.U32 R3, R32, 0x1f, RZ ;  /* 0x0000001f20037819 */ /* 0x000fc800000006ff */
[----:B------:R-:W1:Y:S02]  /*4c30*/  SYNCS.PHASECHK.TRANS64.TRYWAIT P0, [UR7+0xa0], R3 ;  /* 0x0000a003ff0075a7 */ /* 0x000e640008001107 */
[----:B-1----:R-:W-:Y:S05]  /*4c40*/  @!P0 BRA `(.L_x_83) ;  /* 0x0000003c00bc8947 */ /* 0x002fea0003800000 */
.L_x_181:
[----:B------:R-:W3:Y:S02]  /*4c50*/  SYNCS.PHASECHK.TRANS64.TRYWAIT P0, [UR7+0xa8], R3 ;  /* 0x0000a803ff0075a7 */ /* 0x000ee40008001107 */
[----:B---3--:R-:W-:Y:S05]  /*4c60*/  @!P0 BRA `(.L_x_84) ;  /* 0x0000003c00cc8947 */ /* 0x008fea0003800000 */
.L_x_183:
[----:B------:R-:W3:Y:S02]  /*4c70*/  SYNCS.PHASECHK.TRANS64.TRYWAIT P0, [UR7+0xb0], R3 ;  /* 0x0000b003ff0075a7 */ /* 0x000ee40008001107 */
[----:B---3--:R-:W-:Y:S05]  /*4c80*/  @!P0 BRA `(.L_x_85) ;  /* 0x0000003c00dc8947 */ /* 0x008fea0003800000 */
.L_x_185:
[----:B-1----:R-:W-:-:S07]  /*4c90*/  MOV R0, UR7 ;  /* 0x0000000700007c02 */ /* 0x002fce0008000f00 */
.L_x_86:
[----:B-1----:R-:W-:-:S04]  /*4ca0*/  SHF.L.U32 R3, R32, 0x1f, RZ ;  /* 0x0000001f20037819 */ /* 0x002fc800000006ff */
[----:B------:R1:W3:Y:S03]  /*4cb0*/  SYNCS.PHASECHK.TRANS64.TRYWAIT P0, [R0+URZ+0xb8], R3 ;  /* 0x0000b803000075a7 */ /* 0x0002e600080011ff */
[----:B---3--:R-:W-:Y:S05]  /*4cc0*/  @!P0 NANOSLEEP.SYNCS 0x989680 ;  /* 0x009896800000895d */ /* 0x008fea0003900000 */
[----:B------:R-:W3:Y:S02]  /*4cd0*/  @!P0 SYNCS.PHASECHK.TRANS64 P0, [R0+URZ+0xb8], R3 ;  /* 0x0000b803000085a7 */ /* 0x000ee400080010ff */
[----:B--23--:R-:W-:Y:S05]  /*4ce0*/  @P0 EXIT ;  /* 0x000000000000094d */ /* 0x00cfea0003800000 */
[----:B------:R-:W-:Y:S05]  /*4cf0*/  BRA `(.L_x_86) ;  /* 0xfffffffc00e87947 */ /* 0x000fea000383ffff */
.L_x_71:
[----:B------:R-:W-:-:S06]  /*4d00*/  UISETP.GE.AND UP1, UPT, UR8, 0x4, UPT ;  /* 0x000000040800788c */ /* 0x000fcc000bf26270 */
[----:B------:R-:W-:-:S13]  /*4d10*/  PLOP3.LUT P0, PT, PT, PT, UP1, 0x80, 0x8 ;  /* 0x000000000008781c */ /* 0x000fda0003f0f018 */
[----:B------:R-:W-:Y:S05]  /*4d20*/  @!P0 EXIT ;  /* 0x000000000000894d */ /* 0x000fea0003800000 */
[----:B------:R-:W-:Y:S01]  /*4d30*/  BAR.SYNC.DEFER_BLOCKING 0x6, 0xa0 ;  /* 0x0182800000007b1d */ /* 0x000fe20000010000 */
[C---:B------:R-:W-:Y:S01]  /*4d40*/  IMAD.SHL.U32 R7, R72.reuse, 0x20, RZ ;  /* 0x0000002048077824 */ /* 0x040fe200078e00ff */
[C---:B------:R-:W-:Y:S01]  /*4d50*/  LOP3.LUT P0, RZ, R72.reuse, 0x4, RZ, 0xc0, !PT ;  /* 0x0000000448ff7812 */ /* 0x040fe2000780c0ff */
[C---:B------:R-:W-:Y:S01]  /*4d60*/  IMAD.SHL.U32 R64, R72.reuse, 0x10, RZ ;  /* 0x0000001048407824 */ /* 0x040fe200078e00ff */
[----:B------:R-:W-:Y:S01]  /*4d70*/  CS2R R68, SRZ ;  /* 0x0000000000447805 */ /* 0x000fe2000001ff00 */
[C---:B------:R-:W-:Y:S01]  /*4d80*/  IMAD.SHL.U32 R5, R72.reuse, 0x4, RZ ;  /* 0x0000000448057824 */ /* 0x040fe200078e00ff */
[----:B------:R-:W-:Y:S02]  /*4d90*/  UMOV UR48, 0x400 ;  /* 0x0000040000307882 */ /* 0x000fe40000000000 */
[----:B------:R-:W1:Y:S01]  /*4da0*/  LDC R63, c[0x0][0x370] ;  /* 0x0000dc00ff3f7b82 */ /* 0x000e620000000800 */
[----:B------:R-:W-:Y:S01]  /*4db0*/  ULEA UR48, UR37, UR48, 0x18 ;  /* 0x0000003025307291 */ /* 0x000fe2000f8ec0ff */
[----:B------:R-:W-:Y:S01]  /*4dc0*/  LOP3.LUT R0, R7, 0xc0, RZ, 0xc0, !PT ;  /* 0x000000c007007812 */ /* 0x000fe200078ec0ff */
[----:B------:R-:W-:Y:S01]  /*4dd0*/  IMAD.U32 R32, R72, 0x10000, RZ ;  /* 0x0001000048207824 */ /* 0x000fe200078e00ff */
[----:B------:R-:W-:Y:S01]  /*4de0*/  LOP3.LUT R64, R64, 0x600, RZ, 0xc0, !PT ;  /* 0x0000060040407812 */ /* 0x000fe200078ec0ff */
[----:B------:R-:W-:Y:S01]  /*4df0*/  UIADD3 UR4, UPT, UPT, UR48, 0x200, URZ ;  /* 0x0000020030047890 */ /* 0x000fe2000fffe0ff */
[----:B------:R-:W-:Y:S01]  /*4e00*/  LOP3.LUT R5, R0, 0x18, R5, 0xf8, !PT ;  /* 0x0000001800057812 */ /* 0x000fe200078ef805 */
[----:B------:R-:W-:Y:S01]  /*4e10*/  IMAD.MOV.U32 R71, RZ, RZ, 0x20 ;  /* 0x00000020ff477424 */ /* 0x000fe200078e00ff */
[----:B------:R-:W2:Y:S01]  /*4e20*/  LDC R28, c[0x0][0xb0c] ;  /* 0x0002c300ff1c7b82 */ /* 0x000ea20000000800 */
[----:B------:R-:W-:Y:S01]  /*4e30*/  SHF.R.U32.HI R0, RZ, 0x1, R72 ;  /* 0x00000001ff007819 */ /* 0x000fe20000011648 */
[----:B------:R-:W-:Y:S01]  /*4e40*/  IMAD.MOV.U32 R70, RZ, RZ, 0x1 ;  /* 0x00000001ff467424 */ /* 0x000fe200078e00ff */
[--C-:B------:R-:W-:Y:S01]  /*4e50*/  LOP3.LUT R64, R64, 0x20, R7.reuse, 0xf8, !PT ;  /* 0x0000002040407812 */ /* 0x100fe200078ef807 */
[----:B------:R-:W-:Y:S01]  /*4e60*/  IMAD.MOV.U32 R30, RZ, RZ, RZ ;  /* 0x000000ffff1e7224 */ /* 0x000fe200078e00ff */
[----:B------:R-:W-:Y:S01]  /*4e70*/  LOP3.LUT R32, R32, 0x600000, RZ, 0xc0, !PT ;  /* 0x0060000020207812 */ /* 0x000fe200078ec0ff */
[----:B------:R-:W-:Y:S01]  /*4e80*/  IMAD.MOV.U32 R75, RZ, RZ, RZ ;  /* 0x000000ffff4b7224 */ /* 0x000fe200078e00ff */
[----:B------:R-:W-:Y:S01]  /*4e90*/  LOP3.LUT R5, R5, 0x8, R0, 0x78, !PT ;  /* 0x0000000805057812 */ /* 0x000fe200078e7800 */
[----:B------:R-:W4:Y:S01]  /*4ea0*/  LDC R61, c[0x0][0xb20] ;  /* 0x0002c800ff3d7b82 */ /* 0x000f220000000800 */
[----:B------:R-:W3:Y:S01]  /*4eb0*/  LDS R3, [UR48+0x180] ;  /* 0x00018030ff037984 */ /* 0x000ee20008000800 */
[----:B------:R-:W-:Y:S01]  /*4ec0*/  LOP3.LUT R64, R64, 0x100, R7, 0xf8, !PT ;  /* 0x0000010040407812 */ /* 0x000fe200078ef807 */
[----:B------:R-:W-:Y:S01]  /*4ed0*/  IMAD.U32 R66, RZ, RZ, UR4 ;  /* 0x00000004ff427e24 */ /* 0x000fe2000f8e00ff */
[----:B------:R-:W-:Y:S01]  /*4ee0*/  LOP3.LUT R72, R72, 0x60, RZ, 0xc0, !PT ;  /* 0x0000006048487812 */ /* 0x000fe200078ec0ff */
[----:B------:R-:W1:Y:S01]  /*4ef0*/  LDCU.64 UR52, c[0x0][0x348] ;  /* 0x00006900ff3477ac */ /* 0x000e620008000a00 */
[----:B------:R-:W-:-:S02]  /*4f00*/  LOP3.LUT R64, R64, R5, RZ, 0xfc, !PT ;  /* 0x0000000540407212 */ /* 0x000fc400078efcff */
[----:B------:R-:W1:Y:S01]  /*4f10*/  LDC R27, c[0x0][0xb30] ;  /* 0x0002cc00ff1b7b82 */ /* 0x000e620000000800 */
[----:B------:R-:W-:Y:S01]  /*4f20*/  SEL R71, R71, 0xffffffe0, !P0 ;  /* 0xffffffe047477807 */ /* 0x000fe20004000000 */
[----:B------:R-:W1:Y:S01]  /*4f30*/  LDCU.64 UR38, c[0x0][0x888] ;  /* 0x00011100ff2677ac */ /* 0x000e620008000a00 */
[----:B------:R-:W1:Y:S05]  /*4f40*/  LDCU.64 UR44, c[0x0][0x890] ;  /* 0x00011200ff2c77ac */ /* 0x000e6a0008000a00 */
[----:B------:R-:W1:Y:S01]  /*4f50*/  LDC.64 R56, c[0x0][0xb10] ;  /* 0x0002c400ff387b82 */ /* 0x000e620000000a00 */
[----:B------:R-:W-:Y:S01]  /*4f60*/  UMOV UR49, URZ ;  /* 0x000000ff00317c82 */ /* 0x000fe20008000000 */
[----:B------:R-:W-:-:S06]  /*4f70*/  UMOV UR51, URZ ;  /* 0x000000ff00337c82 */ /* 0x000fcc0008000000 */
[----:B------:R-:W1:Y:S08]  /*4f80*/  LDC.64 R24, c[0x0][0xb18] ;  /* 0x0002c600ff187b82 */ /* 0x000e700000000a00 */
[----:B------:R-:W1:Y:S08]  /*4f90*/  LDC.64 R22, c[0x0][0xb28] ;  /* 0x0002ca00ff167b82 */ /* 0x000e700000000a00 */
[----:B------:R-:W1:Y:S01]  /*4fa0*/  LDC.64 R54, c[0x0][0x8b0] ;  /* 0x00022c00ff367b82 */ /* 0x000e620000000a00 */
[----:B---3--:R-:W-:-:S07]  /*4fb0*/  IMAD.IADD R32, R3, 0x1, R32 ;  /* 0x0000000103207824 */ /* 0x008fce00078e0220 */
[----:B------:R-:W3:Y:S08]  /*4fc0*/  LDC.64 R52, c[0x0][0x8a8] ;  /* 0x00022a00ff347b82 */ /* 0x000ef00000000a00 */
[----:B--2-4-:R-:W1:Y:S02]  /*4fd0*/  LDC R62, c[0x0][0x374] ;  /* 0x0000dd00ff3e7b82 */ /* 0x014e640000000800 */
.L_x_130:
[C---:B------:R-:W-:Y:S02]  /*4fe0*/  LEA R0, R75.reuse, UR48, 0x3 ;  /* 0x000000304b007c11 */ /* 0x040fe4000f8e18ff */
[----:B------:R-:W-:Y:S02]  /*4ff0*/  SHF.L.U32 R3, R68, 0x1f, RZ ;  /* 0x0000001f44037819 */ /* 0x000fe400000006ff */
[----:B------:R-:W-:Y:S02]  /*5000*/  LEA R16, R75, UR48, 0x4 ;  /* 0x000000304b107c11 */ /* 0x000fe4000f8e20ff */
[----:B------:R-:W2:Y:S02]  /*5010*/  SYNCS.PHASECHK.TRANS64.TRYWAIT P0, [R0+URZ+0xd0], R3 ;  /* 0x0000d003000075a7 */ /* 0x000ea400080011ff */
[----:B-12---:R-:W-:Y:S05]  /*5020*/  @!P0 BRA `(.L_x_87) ;  /* 0x0000003c000c8947 */ /* 0x006fea0003800000 */
.L_x_186:
[----:B------:R-:W4:Y:S01]  /*5030*/  LDC.64 R12, c[0x0][0xb10] ;  /* 0x0002c400ff0c7b82 */ /* 0x000f220000000a00 */
[----:B------:R-:W3:Y:S01]  /*5040*/  LDS.128 R16, [R16+0x160] ;  /* 0x0001600010107984 */ /* 0x000ee20000000c00 */
[----:B-1----:R-:W-:Y:S01]  /*5050*/  ISETP.NE.AND P1, PT, R27, 0x1, PT ;  /* 0x000000011b00780c */ /* 0x002fe20003f25270 */
[----:B--2---:R-:W-:Y:S01]  /*5060*/  VIADD R0, R0, 0xe0 ;  /* 0x000000e000007836 */ /* 0x004fe20000000000 */
[----:B------:R-:W-:Y:S04]  /*5070*/  ISETP.GE.AND P0, PT, R26, 0x1, PT ;  /* 0x000000011a00780c */ /* 0x000fe80003f06270 */
[----:B------:R-:W1:Y:S01]  /*5080*/  LDC.64 R10, c[0x0][0xb18] ;  /* 0x0002c600ff0a7b82 */ /* 0x000e620000000a00 */
[----:B------:R-:W-:Y:S01]  /*5090*/  PRMT R0, RZ, 0x654, R0 ;  /* 0x00000654ff007816 */ /* 0x000fe20000000000 */
[----:B------:R-:W-:Y:S01]  /*50a0*/  @!PT LDS RZ, [RZ] ;  /* 0x00000000fffff984 */ /* 0x000fe20000000800 */
[----:B------:R-:W-:Y:S01]  /*50b0*/  @!PT LDS RZ, [RZ] ;  /* 0x00000000fffff984 */ /* 0x000fe20000000800 */
[----:B------:R-:W-:Y:S01]  /*50c0*/  @!PT LDS RZ, [RZ] ;  /* 0x00000000fffff984 */ /* 0x000fe20000000800 */
[----:B------:R-:W-:Y:S01]  /*50d0*/  @!PT LDS RZ, [RZ] ;  /* 0x00000000fffff984 */ /* 0x000fe20000000800 */
[----:B------:R2:W-:Y:S06]  /*50e0*/  MEMBAR.ALL.CTA ;  /* 0x0000000000007992 */ /* 0x0005ec0000008000 */
[----:B--2---:R-:W2:Y:S01]  /*50f0*/  FENCE.VIEW.ASYNC.S ;  /* 0x00000000000073c6 */ /* 0x004ea20000000000 */
[----:B------:R-:W1:Y:S08]  /*5100*/  @!P1 LDC R14, c[0x0][0xb20] ;  /* 0x0002c800ff0e9b82 */ /* 0x000e700000000800 */
[----:B------:R-:W1:Y:S01]  /*5110*/  @!P1 LDC R9, c[0x0][0xb0c] ;  /* 0x0002c300ff099b82 */ /* 0x000e620000000800 */
[----:B--2---:R2:W-:Y:S01]  /*5120*/  SYNCS.ARRIVE.TRANS64.RED.A1T0 RZ, [R0+URZ], RZ ;  /* 0x000000ff00ff79a7 */ /* 0x0045e200081004ff */
[----:B---3--:R-:W-:Y:S04]  /*5130*/  LOP3.LUT P4, RZ, R18, 0x1, RZ, 0xc0, !PT ;  /* 0x0000000112ff7812 */ /* 0x008fe8000788c0ff */
[----:B------:R-:W-:Y:S09]  /*5140*/  P2R R73, PR, RZ, 0x10 ;  /* 0x00000010ff497803 */ /* 0x000ff20000000000 */
[----:B------:R-:W-:Y:S02]  /*5150*/  @P4 MOV R31, R16 ;  /* 0x00000010001f4202 */ /* 0x000fe40000000f00 */
[----:B------:R-:W-:Y:S01]  /*5160*/  @P4 LOP3.LUT R29, R17, 0xffff, RZ, 0xc0, !PT ;  /* 0x0000ffff111d4812 */ /* 0x000fe200078ec0ff */
[----:B--2-4-:R-:W-:Y:S06]  /*5170*/  @!P0 BRA `(.L_x_88) ;  /* 0x0000000000a48947 */ /* 0x014fec0003800000 */
[----:B------:R-:W-:Y:S01]  /*5180*/  IMAD.HI.U32 R36, R62, R25, RZ ;  /* 0x000000193e247227 */ /* 0x000fe200078e00ff */
[----:B------:R-:W-:Y:S02]  /*5190*/  ISETP.NE.AND P0, PT, R24, 0x1, PT ;  /* 0x000000011800780c */ /* 0x000fe40003f05270 */
[----:B------:R-:W-:Y:S01]  /*51a0*/  ISETP.NE.AND P2, PT, R26, 0x1, PT ;  /* 0x000000011a00780c */ /* 0x000fe20003f45270 */
[-C--:B------:R-:W-:Y:S01]  /*51b0*/  IMAD.HI.U32 R34, R63, R56.reuse, RZ ;  /* 0x000000383f227227 */ /* 0x080fe200078e00ff */
[----:B------:R-:W-:Y:S02]  /*51c0*/  SHF.R.U32.HI R37, RZ, R61, R36 ;  /* 0x0000003dff257219 */ /* 0x000fe40000011624 */
[----:B------:R-:W-:Y:S01]  /*51d0*/  ISETP.NE.AND P3, PT, R28, 0x1, PT ;  /* 0x000000011c00780c */ /* 0x000fe20003f65270 */
[----:B------:R-:W-:Y:S01]  /*51e0*/  IMAD.HI.U32 R40, R29, R25, RZ ;  /* 0x000000191d287227 */ /* 0x000fe200078e00ff */
[----:B------:R-:W-:Y:S02]  /*51f0*/  SHF.R.U32.HI R34, RZ, R57, R34 ;  /* 0x00000039ff227219 */ /* 0x000fe40000011622 */
[----:B------:R-:W-:Y:S01]  /*5200*/  SEL R3, R62, R37, !P0 ;  /* 0x000000253e037207 */ /* 0x000fe20004000000 */
[----:B------:R-:W-:Y:S01]  /*5210*/  IMAD.HI.U32 R38, R31, R56, RZ ;  /* 0x000000381f267227 */ /* 0x000fe200078e00ff */
[----:B------:R-:W-:Y:S03]  /*5220*/  SEL R7, R63, R34, !P3 ;  /* 0x000000223f077207 */ /* 0x000fe60005800000 */
[-C--:B------:R-:W-:Y:S01]  /*5230*/  IMAD.HI.U32 R34, R3, R22.reuse, RZ ;  /* 0x0000001603227227 */ /* 0x080fe200078e00ff */
[----:B------:R-:W-:Y:S03]  /*5240*/  SHF.R.U32.HI R38, RZ, R57, R38 ;  /* 0x00000039ff267219 */ /* 0x000fe60000011626 */
[----:B------:R-:W-:Y:S01]  /*5250*/  IMAD.HI.U32 R36, R7, R22, RZ ;  /* 0x0000001607247227 */ /* 0x000fe200078e00ff */
[----:B------:R-:W-:Y:S02]  /*5260*/  @P2 SHF.R.U32.HI R3, RZ, R23, R34 ;  /* 0x00000017ff032219 */ /* 0x000fe40000011622 */
[----:B------:R-:W-:Y:S02]  /*5270*/  SHF.R.U32.HI R34, RZ, R61, R40 ;  /* 0x0000003dff227219 */ /* 0x000fe40000011628 */
[----:B------:R-:W-:Y:S01]  /*5280*/  @P2 SHF.R.U32.HI R7, RZ, R23, R36 ;  /* 0x00000017ff072219 */ /* 0x000fe20000011624 */
[C---:B------:R-:W-:Y:S01]  /*5290*/  IMAD R2, R26.reuse, R3, RZ ;  /* 0x000000031a027224 */ /* 0x040fe200078e02ff */
[----:B------:R-:W-:Y:S02]  /*52a0*/  SEL R5, R29, R34, !P0 ;  /* 0x000000221d057207 */ /* 0x000fe40004000000 */
[----:B------:R-:W-:Y:S01]  /*52b0*/  SEL R3, R31, R38, !P3 ;  /* 0x000000261f037207 */ /* 0x000fe20005800000 */
[----:B------:R-:W-:Y:S01]  /*52c0*/  IMAD R4, R26, R7, RZ ;  /* 0x000000071a047224 */ /* 0x000fe200078e02ff */
[C---:B------:R-:W-:Y:S01]  /*52d0*/  ISETP.GE.AND P0, PT, R5.reuse, R2, PT ;  /* 0x000000020500720c */ /* 0x040fe20003f06270 */
[----:B------:R-:W-:Y:S03]  /*52e0*/  IMAD.HI.U32 R6, R5, R22, RZ ;  /* 0x0000001605067227 */ /* 0x000fe600078e00ff */
[----:B------:R-:W-:Y:S01]  /*52f0*/  ISETP.GE.OR P0, PT, R3, R4, P0 ;  /* 0x000000040300720c */ /* 0x000fe20000706670 */
[----:B------:R-:W-:Y:S01]  /*5300*/  IMAD.MOV R4, RZ, RZ, -R3 ;  /* 0x000000ffff047224 */ /* 0x000fe200078e0a03 */
[-C--:B------:R-:W-:Y:S03]  /*5310*/  SHF.R.U32.HI R6, RZ, R23.reuse, R6 ;  /* 0x00000017ff067219 */ /* 0x080fe60000011606 */
[----:B------:R-:W-:Y:S01]  /*5320*/  IMAD R31, R28, R4, R31 ;  /* 0x000000041c1f7224 */ /* 0x000fe200078e021f */
[----:B------:R-:W-:Y:S05]  /*5330*/  SEL R15, R5, R6, !P2 ;  /* 0x00000006050f7207 */ /* 0x000fea0005000000 */
[----:B------:R-:W-:Y:S02]  /*5340*/  IMAD.MOV R6, RZ, RZ, -R15 ;  /* 0x000000ffff067224 */ /* 0x000fe400078e0a0f */
[C---:B------:R-:W-:Y:S04]  /*5350*/  @!P0 IMAD.HI.U32 R2, R3.reuse, R22, RZ ;  /* 0x0000001603028227 */ /* 0x040fe800078e00ff */
[----:B------:R-:W-:Y:S01]  /*5360*/  IMAD R6, R26, R6, R5 ;  /* 0x000000061a067224 */ /* 0x000fe200078e0205 */
[----:B------:R-:W-:Y:S04]  /*5370*/  @!P0 SHF.R.U32.HI R2, RZ, R23, R2 ;  /* 0x00000017ff028219 */ /* 0x000fe80000011602 */
[----:B------:R-:W-:Y:S02]  /*5380*/  @!P0 SEL R0, R3, R2, !P2 ;  /* 0x0000000203008207 */ /* 0x000fe40005000000 */
[----:B------:R-:W-:Y:S02]  /*5390*/  IADD3 R2, PT, PT, -R5, RZ, RZ ;  /* 0x000000ff05027210 */ /* 0x000fe40007ffe1ff */
[----:B------:R-:W-:Y:S01]  /*53a0*/  @!P0 IADD3 R8, PT, PT, R15, -R0, RZ ;  /* 0x800000000f088210 */ /* 0x000fe20007ffe0ff */
[----:B------:R-:W-:Y:S02]  /*53b0*/  @!P0 IMAD R0, R7, R6, R0 ;  /* 0x0000000607008224 */ /* 0x000fe400078e0200 */
[----:B------:R-:W-:Y:S02]  /*53c0*/  IMAD R29, R24, R2, R29 ;  /* 0x00000002181d7224 */ /* 0x000fe400078e021d */
[----:B------:R-:W-:Y:S02]  /*53d0*/  @!P0 IMAD R5, R8, R26, R3 ;  /* 0x0000001a08058224 */ /* 0x000fe400078e0203 */
[----:B------:R-:W-:Y:S04]  /*53e0*/  @!P0 IMAD.MOV.U32 R3, RZ, RZ, R0 ;  /* 0x000000ffff038224 */ /* 0x000fe800078e0000 */
[----:B------:R-:W-:Y:S02]  /*53f0*/  IMAD R31, R3, R28, R31 ;  /* 0x0000001c031f7224 */ /* 0x000fe400078e021f */
[----:B------:R-:W-:Y:S07]  /*5400*/  IMAD R29, R5, R24, R29 ;  /* 0x00000018051d7224 */ /* 0x000fee00078e021d */
.L_x_88:
[----:B-1----:R-:W-:Y:S01]  /*5410*/  @!P1 ISETP.NE.AND P0, PT, R10, 0x1, PT ;  /* 0x000000010a00980c */ /* 0x002fe20003f05270 */
[----:B------:R-:W-:Y:S01]  /*5420*/  @!P1 IMAD.HI.U32 R3, R29, R11, RZ ;  /* 0x0000000b1d039227 */ /* 0x000fe200078e00ff */
[----:B------:R-:W-:Y:S01]  /*5430*/  R2UR UR42, R21 ;  /* 0x00000000152a72ca */ /* 0x000fe200000e0000 */
[----:B------:R-:W-:Y:S01]  /*5440*/  BSSY.RECONVERGENT B6, `(.L_x_89) ;  /* 0x0000031000067945 */ /* 0x000fe20003800200 */
[----:B------:R-:W-:Y:S01]  /*5450*/  R2UR UR41, R20 ;  /* 0x00000000142972ca */ /* 0x000fe200000e0000 */
[----:B------:R-:W-:Y:S01]  /*5460*/  @!P1 IMAD.HI.U32 R0, R31, R12, RZ ;  /* 0x0000000c1f009227 */ /* 0x000fe200078e00ff */
[----:B------:R-:W-:Y:S02]  /*5470*/  @!P1 SHF.R.U32.HI R2, RZ, R14, R3 ;  /* 0x0000000eff029219 */ /* 0x000fe40000011603 */
[----:B------:R-:W-:Y:S01]  /*5480*/  @!P1 ISETP.NE.AND P2, PT, R9, 0x1, PT ;  /* 0x000000010900980c */ /* 0x000fe20003f45270 */
[----:B------:R-:W-:Y:S01]  /*5490*/  VIADD R75, R75, 0x1 ;  /* 0x000000014b4b7836 */ /* 0x000fe20000000000 */
[----:B------:R-:W-:Y:S02]  /*54a0*/  @!P1 SEL R2, R29, R2, !P0 ;  /* 0x000000021d029207 */ /* 0x000fe40004000000 */
[----:B------:R-:W-:Y:S02]  /*54b0*/  @!P1 SHF.R.U32.HI R0, RZ, R13, R0 ;  /* 0x0000000dff009219 */ /* 0x000fe40000011600 */
[----:B------:R-:W-:Y:S01]  /*54c0*/  LOP3.LUT P0, RZ, R66, 0x1b0, RZ, 0xc0, !PT ;  /* 0x000001b042ff7812 */ /* 0x000fe2000780c0ff */
[----:B------:R-:W-:Y:S01]  /*54d0*/  USHF.L.U32 UR42, UR42, 0x6, URZ ;  /* 0x000000062a2a7899 */ /* 0x000fe200080006ff */
[----:B------:R-:W-:Y:S01]  /*54e0*/  @!P1 SEL R3, R31, R0, !P2 ;  /* 0x000000001f039207 */ /* 0x000fe20005000000 */
[----:B------:R-:W-:Y:S01]  /*54f0*/  USHF.L.U32 UR41, UR41, 0x7, URZ ;  /* 0x0000000729297899 */ /* 0x000fe200080006ff */
[----:B------:R-:W-:Y:S03]  /*5500*/  @P4 SHF.R.U32.HI R67, RZ, 0x10, R17 ;  /* 0x00000010ff434819 */ /* 0x000fe60000011611 */
[----:B------:R-:W-:Y:S02]  /*5510*/  @!P1 IMAD.IADD R0, R2, 0x1, -R3 ;  /* 0x0000000102009824 */ /* 0x000fe400078e0a03 */
[----:B------:R-:W-:Y:S02]  /*5520*/  @!P1 IMAD.IADD R2, R3, 0x1, -R2 ;  /* 0x0000000103029824 */ /* 0x000fe400078e0a02 */
[----:B------:R-:W-:Y:S02]  /*5530*/  @!P1 IMAD R31, R0, R9, R31 ;  /* 0x00000009001f9224 */ /* 0x000fe400078e021f */
[----:B------:R-:W-:Y:S01]  /*5540*/  @!P1 IMAD R29, R2, R10, R29 ;  /* 0x0000000a021d9224 */ /* 0x000fe200078e021d */
[----:B------:R-:W-:Y:S06]  /*5550*/  @!P0 BRA `(.L_x_90) ;  /* 0x00000000007c8947 */ /* 0x000fec0003800000 */
[----:B------:R-:W1:Y:S01]  /*5560*/  LDCU.64 UR8, c[0x4][0x80] ;  /* 0x01001000ff0877ac */ /* 0x000e620008000a00 */
[----:B------:R-:W-:Y:S01]  /*5570*/  MOV R2, 0x0 ;  /* 0x0000000000027802 */ /* 0x000fe20000000f00 */
[----:B------:R-:W-:Y:S02]  /*5580*/  HFMA2 R12, -RZ, RZ, 0, 5.9604644775390625e-08 ;  /* 0x00000001ff0c7431 */ /* 0x000fe400000001ff */
[----:B------:R-:W-:Y:S01]  /*5590*/  IMAD.MOV.U32 R8, RZ, RZ, 0x70 ;  /* 0x00000070ff087424 */ /* 0x000fe200078e00ff */
[----:B------:R2:W3:Y:S01]  /*55a0*/  LDC.64 R14, c[0x4][R2] ;  /* 0x01000000020e7b82 */ /* 0x0004e20000000a00 */
[----:B------:R-:W4:Y:S01]  /*55b0*/  LDCU.64 UR6, c[0x4][0x88] ;  /* 0x01001100ff0677ac */ /* 0x000f220008000a00 */
[----:B------:R-:W-:Y:S01]  /*55c0*/  IMAD.MOV.U32 R13, RZ, RZ, RZ ;  /* 0x000000ffff0d7224 */ /* 0x000fe200078e00ff */
[----:B------:R-:W2:Y:S01]  /*55d0*/  LDCU.64 UR4, c[0x4][0x8] ;  /* 0x01000100ff0477ac */ /* 0x000ea20008000a00 */
[----:B-1----:R-:W-:Y:S01]  /*55e0*/  MOV R5, UR9 ;  /* 0x0000000900057c02 */ /* 0x002fe20008000f00 */
[----:B------:R-:W-:Y:S01]  /*55f0*/  IMAD.U32 R4, RZ, RZ, UR8 ;  /* 0x00000008ff047e24 */ /* 0x000fe2000f8e00ff */
[----:B----4-:R-:W-:Y:S01]  /*5600*/  MOV R7, UR7 ;  /* 0x0000000700077c02 */ /* 0x010fe20008000f00 */
[----:B------:R-:W-:Y:S01]  /*5610*/  IMAD.U32 R6, RZ, RZ, UR6 ;  /* 0x00000006ff067e24 */ /* 0x000fe2000f8e00ff */
[----:B--2---:R-:W-:Y:S01]  /*5620*/  MOV R11, UR5 ;  /* 0x00000005000b7c02 */ /* 0x004fe20008000f00 */
[----:B------:R-:W-:Y:S02]  /*5630*/  IMAD.U32 R10, RZ, RZ, UR4 ;  /* 0x00000004ff0a7e24 */ /* 0x000fe4000f8e00ff */
[----:B------:R-:W-:Y:S07]  /*5640*/  LEPC R20, `(.L_x_91) ;  /* 0x000000001014794e */ /* 0x000fee0000000000 */
[----:B---3-5:R-:W-:Y:S05]  /*5650*/  CALL.ABS.NOINC R14 ;  /* 0x000000000e007343 */ /* 0x028fea0003c00000 */
.L_x_91:
[----:B------:R-:W1:Y:S01]  /*5660*/  LDCU.64 UR8, c[0x4][0x80] ;  /* 0x01001000ff0877ac */ /* 0x000e620008000a00 */
[----:B------:R-:W2:Y:S01]  /*5670*/  LDC.64 R2, c[0x4][R2] ;  /* 0x0100000002027b82 */ /* 0x000ea20000000a00 */
[----:B------:R-:W-:Y:S02]  /*5680*/  HFMA2 R12, -RZ, RZ, 0, 5.9604644775390625e-08 ;  /* 0x00000001ff0c7431 */ /* 0x000fe400000001ff */
[----:B------:R-:W-:Y:S02]  /*5690*/  IMAD.MOV.U32 R8, RZ, RZ, 0x70 ;  /* 0x00000070ff087424 */ /* 0x000fe400078e00ff */
[----:B------:R-:W-:Y:S01]  /*56a0*/  IMAD.MOV.U32 R13, RZ, RZ, RZ ;  /* 0x000000ffff0d7224 */ /* 0x000fe200078e00ff */
[----:B------:R-:W3:Y:S01]  /*56b0*/  LDCU.64 UR6, c[0x4][0x88] ;  /* 0x01001100ff0677ac */ /* 0x000ee20008000a00 */
[----:B------:R-:W4:Y:S01]  /*56c0*/  LDCU.64 UR4, c[0x4][0x8] ;  /* 0x01000100ff0477ac */ /* 0x000f220008000a00 */
[----:B-1----:R-:W-:Y:S02]  /*56d0*/  MOV R4, UR8 ;  /* 0x0000000800047c02 */ /* 0x002fe40008000f00 */
[----:B------:R-:W-:Y:S02]  /*56e0*/  MOV R5, UR9 ;  /* 0x0000000900057c02 */ /* 0x000fe40008000f00 */
[----:B---3--:R-:W-:Y:S01]  /*56f0*/  MOV R7, UR7 ;  /* 0x0000000700077c02 */ /* 0x008fe20008000f00 */
[----:B------:R-:W-:Y:S01]  /*5700*/  IMAD.U32 R6, RZ, RZ, UR6 ;  /* 0x00000006ff067e24 */ /* 0x000fe2000f8e00ff */
[----:B----4-:R-:W-:Y:S01]  /*5710*/  MOV R11, UR5 ;  /* 0x00000005000b7c02 */ /* 0x010fe20008000f00 */
[----:B------:R-:W-:Y:S02]  /*5720*/  IMAD.U32 R10, RZ, RZ, UR4 ;  /* 0x00000004ff0a7e24 */ /* 0x000fe4000f8e00ff */
[----:B------:R-:W-:Y:S07]  /*5730*/  LEPC R20, `(.L_x_90) ;  /* 0x000000001014794e */ /* 0x000fee0000000000 */
[----:B--2---:R-:W-:Y:S05]  /*5740*/  CALL.ABS.NOINC R2 ;  /* 0x0000000002007343 */ /* 0x004fea0003c00000 */
.L_x_90:
[----:B------:R-:W-:Y:S05]  /*5750*/  BSYNC.RECONVERGENT B6 ;  /* 0x0000000000067941 */ /* 0x000fea0003800200 */
.L_x_89:
[----:B------:R-:W-:Y:S01]  /*5760*/  ISETP.NE.U32.AND P4, PT, R54, RZ, PT ;  /* 0x000000ff3600720c */ /* 0x000fe20003f85070 */
[----:B------:R-:W-:Y:S01]  /*5770*/  UISETP.NE.AND UP2, UPT, UR50, URZ, UPT ;  /* 0x000000ff3200728c */ /* 0x000fe2000bf45270 */
[----:B------:R-:W-:Y:S01]  /*5780*/  ISETP.NE.U32.AND P2, PT, RZ, UR38, PT ;  /* 0x00000026ff007c0c */ /* 0x000fe2000bf45070 */
[----:B------:R-:W-:Y:S01]  /*5790*/  UISETP.NE.U32.AND UP1, UPT, UR44, URZ, UPT ;  /* 0x000000ff2c00728c */ /* 0x000fe2000bf25070 */
[----:B------:R-:W-:Y:S01]  /*57a0*/  ISETP.NE.AND.EX P4, PT, R55, RZ, PT, P4 ;  /* 0x000000ff3700720c */ /* 0x000fe20003f85340 */
[----:B------:R-:W-:Y:S01]  /*57b0*/  UPLOP3.LUT UP0, UPT, UPT, UPT, UPT, 0x40, 0x4 ;  /* 0x000000000004789c */ /* 0x000fe20003f0e870 */
[----:B------:R-:W-:Y:S01]  /*57c0*/  ISETP.NE.AND.EX P2, PT, RZ, UR39, PT, P2 ;  /* 0x00000027ff007c0c */ /* 0x000fe2000bf45320 */
[----:B------:R-:W-:Y:S01]  /*57d0*/  UISETP.NE.AND.EX UP1, UPT, UR45, URZ, UPT, UP1 ;  /* 0x000000ff2d00728c */ /* 0x000fe2000bf25310 */
[----:B------:R-:W-:Y:S04]  /*57e0*/  PLOP3.LUT P1, PT, PT, PT, UP2, 0x80, 0x8 ;  /* 0x000000000008781c */ /* 0x000fe80003f2f028 */
[----:B------:R-:W-:Y:S06]  /*57f0*/  @UP2 UPLOP3.LUT UP0, UPT, UPT, UPT, UP1, 0x80, 0x8 ;  /* 0x000000000008289c */ /* 0x000fec0003f0f010 */
[----:B------:R-:W-:Y:S01]  /*5800*/  PLOP3.LUT P0, PT, PT, PT, UP0, 0x80, 0x8 ;  /* 0x000000000008781c */ /* 0x000fe20003f0f008 */
[----:B------:R-:W-:Y:S01]  /*5810*/  @!UPT UIADD3 URZ, UPT, UPT, URZ, URZ, URZ ;  /* 0x000000fffffff290 */ /* 0x000fe2000fffe0ff */
[----:B------:R-:W-:Y:S11]  /*5820*/  BRA.U !UP1, `(.L_x_92) ;  /* 0x0000000109387547 */ /* 0x000ff6000b800000 */
[----:B------:R-:W-:Y:S01]  /*5830*/  UISETP.NE.U32.AND UP0, UPT, UR38, URZ, UPT ;  /* 0x000000ff2600728c */ /* 0x000fe2000bf05070 */
[----:B------:R-:W-:Y:S02]  /*5840*/  HFMA2 R0, -RZ, RZ, 0, 5.9604644775390625e-08 ;  /* 0x00000001ff007431 */ /* 0x000fe400000001ff */
[----:B------:R-:W-:Y:S01]  /*5850*/  IMAD.MOV.U32 R59, RZ, RZ, 0x1 ;  /* 0x00000001ff3b7424 */ /* 0x000fe200078e00ff */
[----:B------:R-:W-:Y:S06]  /*5860*/  UISETP.NE.AND.EX UP0, UPT, UR39, URZ, UPT, UP0 ;  /* 0x000000ff2700728c */ /* 0x000fec000bf05300 */
[----:B------:R-:W-:Y:S05]  /*5870*/  PLOP3.LUT P3, PT, PT, PT, UP0, 0x80, 0x8 ;  /* 0x000000000008781c */ /* 0x000fea0003f6f008 */
[----:B------:R-:W1:Y:S01]  /*5880*/  @UP0 LDCU.64 UR6, c[0x0][0x888] ;  /* 0x00011100ff0607ac */ /* 0x000e620008000a00 */
[----:B------:R-:W-:Y:S07]  /*5890*/  @UP0 UIMAD UR4, UR36, UR44, URZ ;  /* 0x0000002c240402a4 */ /* 0x000fee000f8e02ff */
[----:B------:R-:W-:Y:S01]  /*58a0*/  @!P3 PRMT R59, R0, 0x7610, R59 ;  /* 0x00007610003bb816 */ /* 0x000fe2000000003b */
[----:B-1----:R-:W-:Y:S03]  /*58b0*/  @UP0 UIMAD.WIDE UR6, UR4, 0x4, UR6 ;  /* 0x00000004040608a5 */ /* 0x002fe6000f8e0206 */
[----:B------:R-:W1:Y:S03]  /*58c0*/  @!UP0 LDCU UR4, c[0x0][0x880] ;  /* 0x00011000ff0487ac */ /* 0x000e660008000800 */
[----:B------:R-:W-:Y:S01]  /*58d0*/  IMAD.U32 R2, RZ, RZ, UR6 ;  /* 0x00000006ff027e24 */ /* 0x000fe2000f8e00ff */
[----:B------:R-:W-:Y:S05]  /*58e0*/  MOV R3, UR7 ;  /* 0x0000000700037c02 */ /* 0x000fea0008000f00 */
[----:B-----5:R2:W5:Y:S02]  /*58f0*/  @P3 LDG.E R35, desc[UR46][R2.64] ;  /* 0x0000002e02233981 */ /* 0x020564000c1e1900 */
[----:B-12---:R-:W-:Y:S02]  /*5900*/  @!P3 IMAD.U32 R35, RZ, RZ, UR4 ;  /* 0x00000004ff23be24 */ /* 0x006fe4000f8e00ff */
.L_x_92:
[----:B------:R-:W-:Y:S05]  /*5910*/  @!P4 BRA `(.L_x_93) ;  /* 0x000000000020c947 */ /* 0x000fea0003800000 */
[----:B------:R-:W-:Y:S04]  /*5920*/  ISETP.NE.U32.AND P3, PT, R52, RZ, PT ;  /* 0x000000ff3400720c */ /* 0x000fe80003f65070 */
[----:B------:R-:W-:Y:S11]  /*5930*/  ISETP.NE.AND.EX P3, PT, R53, RZ, PT, P3 ;  /* 0x000000ff3500720c */ /* 0x000ff60003f65330 */
[----:B------:R-:W-:Y:S02]  /*5940*/  @!UPT UIADD3 URZ, UPT, UPT, URZ, URZ, URZ ;  /* 0x000000fffffff290 */ /* 0x000fe4000fffe0ff */
[----:B------:R-:W1:Y:S01]  /*5950*/  @P3 LDC.64 R2, c[0x0][0x8a8] ;  /* 0x00022a00ff023b82 */ /* 0x000e620000000a00 */
[----:B------:R-:W-:Y:S04]  /*5960*/  @P3 IMAD R0, R54, UR36, RZ ;  /* 0x0000002436003c24 */ /* 0x000fe8000f8e02ff */
[----:B-1----:R-:W-:Y:S05]  /*5970*/  @P3 IMAD.WIDE R2, R0, 0x4, R2 ;  /* 0x0000000400023825 */ /* 0x002fea00078e0202 */
[----:B-----5:R1:W5:Y:S02]  /*5980*/  @P3 LDG.E R33, desc[UR46][R2.64] ;  /* 0x0000002e02213981 */ /* 0x020364000c1e1900 */
[----:B-1----:R-:W2:Y:S02]  /*5990*/  @!P3 LDC R33, c[0x0][0x8a0] ;  /* 0x00022800ff21bb82 */ /* 0x002ea40000000800 */
.L_x_93:
[----:B-----5:R-:W-:Y:S01]  /*59a0*/  FSETP.NEU.AND P3, PT, R35, RZ, PT ;  /* 0x000000ff2300720b */ /* 0x020fe20003f6d000 */
[----:B------:R-:W-:Y:S01]  /*59b0*/  IMAD.SHL.U32 R80, R64, 0x2, RZ ;  /* 0x0000000240507824 */ /* 0x000fe200078e00ff */
[----:B------:R-:W-:Y:S01]  /*59c0*/  SEL R7, RZ, 0xffffffff, P2 ;  /* 0xffffffffff077807 */ /* 0x000fe20001000000 */
[----:B------:R-:W-:Y:S01]  /*59d0*/  BSSY B1, `(.L_x_94) ;  /* 0x0000036000017945 */ /* 0x000fe20003800000 */
[----:B------:R-:W-:Y:S01]  /*59e0*/  @P1 LOP3.LUT P2, RZ, R59, 0xff, RZ, 0xc0, !PT ;  /* 0x000000ff3bff1812 */ /* 0x000fe2000784c0ff */
[----:B------:R-:W-:Y:S01]  /*59f0*/  VIADD R78, R80, UR48 ;  /* 0x00000030504e7c36 */ /* 0x000fe20008000000 */
[----:B------:R-:W-:Y:S01]  /*5a00*/  @P1 SEL R2, RZ, 0xffffffff, P3 ;  /* 0xffffffffff021807 */ /* 0x000fe20001800000 */
[----:B------:R-:W-:Y:S01]  /*5a10*/  IMAD.MOV.U32 R81, RZ, RZ, 0x1 ;  /* 0x00000001ff517424 */ /* 0x000fe200078e00ff */
[----:B------:R-:W-:Y:S01]  /*5a20*/  LOP3.LUT R70, R70, 0x1, RZ, 0x3c, !PT ;  /* 0x0000000146467812 */ /* 0x000fe200078e3cff */
[----:B------:R-:W-:Y:S01]  /*5a30*/  IMAD.MOV.U32 R39, RZ, RZ, RZ ;  /* 0x000000ffff277224 */ /* 0x000fe200078e00ff */
[----:B------:R-:W-:Y:S02]  /*5a40*/  @P0 SEL R2, R7, R2, !P2 ;  /* 0x0000000207020207 */ /* 0x000fe40005000000 */
[----:B------:R-:W-:Y:S02]  /*5a50*/  CS2R R50, SRZ ;  /* 0x0000000000327805 */ /* 0x000fe4000001ff00 */
[----:B------:R-:W-:Y:S02]  /*5a60*/  LEA R79, R30, UR48, 0x3 ;  /* 0x000000301e4f7c11 */ /* 0x000fe4000f8e18ff */
[----:B------:R-:W-:Y:S02]  /*5a70*/  CS2R R48, SRZ ;  /* 0x0000000000307805 */ /* 0x000fe4000001ff00 */
[----:B------:R-:W-:Y:S02]  /*5a80*/  @P1 LOP3.LUT R2, R2, 0x1, RZ, 0xc0, !PT ;  /* 0x0000000102021812 */ /* 0x000fe400078ec0ff */
[----:B------:R-:W-:Y:S02]  /*5a90*/  CS2R R42, SRZ ;  /* 0x00000000002a7805 */ /* 0x000fe4000001ff00 */
[----:B------:R-:W-:Y:S02]  /*5aa0*/  SHF.L.U32 R0, R69, 0x1f, RZ ;  /* 0x0000001f45007819 */ /* 0x000fe400000006ff */
[----:B------:R-:W-:Y:S02]  /*5ab0*/  CS2R R40, SRZ ;  /* 0x0000000000287805 */ /* 0x000fe4000001ff00 */
[----:B------:R-:W-:Y:S01]  /*5ac0*/  ISETP.NE.U32.OR P5, PT, R2, 0x1, !P1 ;  /* 0x000000010200780c */ /* 0x000fe20004fa5470 */
[----:B------:R-:W-:Y:S01]  /*5ad0*/  IMAD.IADD R77, R71, 0x1, R78 ;  /* 0x00000001474d7824 */ /* 0x000fe200078e024e */
[----:B------:R-:W-:Y:S02]  /*5ae0*/  PLOP3.LUT P2, PT, PT, PT, UP1, 0x80, 0x8 ;  /* 0x000000000008781c */ /* 0x000fe40003f4f018 */
[----:B------:R-:W-:Y:S02]  /*5af0*/  LEA.HI R5, R30, R30, RZ, 0x1 ;  /* 0x0000001e1e057211 */ /* 0x000fe400078f08ff */
[----:B------:R-:W-:Y:S02]  /*5b00*/  LOP3.LUT P4, R74, R59, 0xff, RZ, 0xc0, !PT ;  /* 0x000000ff3b4a7812 */ /* 0x000fe4000788c0ff */
[----:B------:R-:W-:Y:S01]  /*5b10*/  SEL R2, RZ, 0xffffffff, P3 ;  /* 0xffffffffff027807 */ /* 0x000fe20001800000 */
[C---:B------:R-:W-:Y:S01]  /*5b20*/  IMAD.SHL.U32 R3, R5.reuse, 0x40, RZ ;  /* 0x0000004005037824 */ /* 0x040fe200078e00ff */
[----:B------:R-:W-:Y:S02]  /*5b30*/  LOP3.LUT R5, R5, 0xffe, RZ, 0xc0, !PT ;  /* 0x00000ffe05057812 */ /* 0x000fe400078ec0ff */
[----:B------:R-:W-:Y:S02]  /*5b40*/  P2R R76, PR, RZ, 0x20 ;  /* 0x00000020ff4c7803 */ /* 0x000fe40000000000 */
[----:B------:R-:W-:Y:S01]  /*5b50*/  @P5 SHF.L.U32 R4, R70, 0x1f, RZ ;  /* 0x0000001f46045819 */ /* 0x000fe200000006ff */
[----:B------:R-:W-:Y:S01]  /*5b60*/  IMAD.IADD R34, R30, 0x1, -R5 ;  /* 0x000000011e227824 */ /* 0x000fe200078e0a05 */
[----:B------:R-:W-:Y:S02]  /*5b70*/  @P2 SEL R2, R7, R2, !P4 ;  /* 0x0000000207022207 */ /* 0x000fe40006000000 */
[----:B------:R-:W1:Y:S01]  /*5b80*/  @P5 SYNCS.PHASECHK.TRANS64.TRYWAIT P1, [UR48+0x80], R4 ;  /* 0x00008004ff0055a7 */ /* 0x000e620008021130 */
[----:B------:R-:W-:Y:S02]  /*5b90*/  LOP3.LUT R3, R3, 0xffffff80, RZ, 0xc0, !PT ;  /* 0xffffff8003037812 */ /* 0x000fe400078ec0ff */
[----:B------:R-:W-:Y:S03]  /*5ba0*/  LOP3.LUT R2, R2, 0x1, RZ, 0xc0, !PT ;  /* 0x0000000102027812 */ /* 0x000fe600078ec0ff */
[----:B------:R-:W-:Y:S01]  /*5bb0*/  IMAD.IADD R3, R32, 0x1, R3 ;  /* 0x0000000120037824 */ /* 0x000fe200078e0203 */
[----:B------:R-:W-:Y:S03]  /*5bc0*/  ISETP.NE.U32.AND P2, PT, R2, 0x1, PT ;  /* 0x000000010200780c */ /* 0x000fe60003f45070 */
[----:B------:R-:W-:Y:S01]  /*5bd0*/  IMAD R34, R34, 0x100000, R3 ;  /* 0x0010000022227824 */ /* 0x000fe200078e0203 */
[----:B------:R-:W-:Y:S01]  /*5be0*/  P2R R82, PR, RZ, 0x4 ;  /* 0x00000004ff527803 */ /* 0x000fe20000000000 */
[----:B------:R3:W4:Y:S01]  /*5bf0*/  SYNCS.PHASECHK.TRANS64.TRYWAIT P0, [R79+URZ+0xf0], R0 ;  /* 0x0000f0004f0075a7 */ /* 0x00072200080011ff */
[----:B-1----:R-:W-:Y:S01]  /*5c00*/  @P5 SEL R81, RZ, 0x1, !P1 ;  /* 0x00000001ff515807 */ /* 0x002fe20004800000 */
[----:B---3--:R-:W-:Y:S06]  /*5c10*/  @!P5 BRA `(.L_x_95) ;  /* 0x000000000044d947 */ /* 0x008fec0003800000 */
[----:B------:R-:W-:Y:S01]  /*5c20*/  IMAD.MOV.U32 R50, RZ, RZ, RZ ;  /* 0x000000ffff327224 */ /* 0x000fe200078e00ff */
[----:B------:R-:W-:Y:S01]  /*5c30*/  ISETP.NE.AND P1, PT, R81, RZ, PT ;  /* 0x000000ff5100720c */ /* 0x000fe20003f25270 */
[----:B------:R-:W-:Y:S01]  /*5c40*/  BSSY B0, `(.L_x_96) ;  /* 0x0000008000007945 */ /* 0x000fe20003800000 */
[----:B------:R-:W-:Y:S02]  /*5c50*/  CS2R R42, SRZ ;  /* 0x00000000002a7805 */ /* 0x000fe4000001ff00 */
[----:B------:R-:W-:Y:S02]  /*5c60*/  CS2R R40, SRZ ;  /* 0x0000000000287805 */ /* 0x000fe4000001ff00 */
[----:B------:R-:W-:Y:S07]  /*5c70*/  CS2R R48, SRZ ;  /* 0x0000000000307805 */ /* 0x000fee000001ff00 */
[----:B------:R-:W-:Y:S05]  /*5c80*/  @P1 BRA `(.L_x_97) ;  /* 0x00000000000c1947 */ /* 0x000fea0003800000 */
[----:B------:R-:W-:Y:S04]  /*5c90*/  SHF.L.U32 R3, R70, 0x1f, RZ ;  /* 0x0000001f46037819 */ /* 0x000fe800000006ff */
[----:B------:R-:W1:Y:S02]  /*5ca0*/  SYNCS.PHASECHK.TRANS64.TRYWAIT P1, [UR48+0x80], R3 ;  /* 0x00008003ff0075a7 */ /* 0x000e640008021130 */
[----:B-1----:R-:W-:Y:S05]  /*5cb0*/  @!P1 BRA `(.L_x_98) ;  /* 0x0000002c00fc9947 */ /* 0x002fea0003800000 */
.L_x_97:
[----:B------:R-:W-:Y:S05]  /*5cc0*/  BSYNC B0 ;  /* 0x0000000000007941 */ /* 0x000fea0003800000 */
.L_x_96:
[----:B------:R-:W-:Y:S01]  /*5cd0*/  ISETP.NE.AND P1, PT, R82, RZ, PT ;  /* 0x000000ff5200720c */ /* 0x000fe20003f25270 */
[----:B------:R-:W-:Y:S11]  /*5ce0*/  HFMA2 R39, -RZ, RZ, 0, 5.9604644775390625e-08 ;  /* 0x00000001ff277431 */ /* 0x000ff600000001ff */
[----:B------:R-:W-:Y:S01]  /*5cf0*/  @!UPT UIADD3 URZ, UPT, UPT, URZ, URZ, URZ ;  /* 0x000000fffffff290 */ /* 0x000fe2000fffe0ff */
[----:B------:R-:W-:Y:S05]  /*5d00*/  @P1 WARPSYNC.ALL ;  /* 0x0000000000001948 */ /* 0x000fea0003800000 */
[----:B------:R3:W1:Y:S04]  /*5d10*/  @P1 LDSM.16.M88.4 R40, [R80+UR48+0x200] ;  /* 0x000200305028183b */ /* 0x0006680008000200 */
[----:B------:R3:W1:Y:S02]  /*5d20*/  @P1 LDSM.16.M88.4 R48, [R77+0x200] ;  /* 0x000200004d30183b */ /* 0x0006640000000200 */
.L_x_95:
[----:B------:R-:W-:Y:S05]  /*5d30*/  BSYNC B1 ;  /* 0x0000000000017941 */ /* 0x000fea0003800000 */
.L_x_94:
[----:B-1----:R-:W-:Y:S04]  /*5d40*/  SHF.R.U32.HI R2, RZ, 0x15, R34 ;  /* 0x00000015ff027819 */ /* 0x002fe80000011622 */
[----:B------:R-:W-:Y:S01]  /*5d50*/  LOP3.LUT P1, RZ, R2, 0x3, R65, 0x48, !PT ;  /* 0x0000000302ff7812 */ /* 0x000fe20007824841 */
[----:B------:R-:W-:Y:S01]  /*5d60*/  @!UPT UIADD3 URZ, UPT, UPT, URZ, URZ, URZ ;  /* 0x000000fffffff290 */ /* 0x000fe2000fffe0ff */
[----:B----4-:R-:W-:Y:S11]  /*5d70*/  @P0 BRA `(.L_x_99) ;  /* 0x0000000000080947 */ /* 0x010ff60003800000 */
[----:B------:R-:W1:Y:S02]  /*5d80*/  SYNCS.PHASECHK.TRANS64.TRYWAIT P0, [R79+URZ+0xf0], R0 ;  /* 0x0000f0004f0075a7 */ /* 0x000e6400080011ff */
[----:B-1----:R-:W-:Y:S05]  /*5d90*/  @!P0 BRA `(.L_x_100) ;  /* 0x0000002c00dc8947 */ /* 0x002fea0003800000 */
.L_x_99:
[----:B------:R-:W-:Y:S05]  /*5da0*/  @!P1 BRA `(.L_x_101) ;  /* 0x0000000000409947 */ /* 0x000fea0003800000 */
[----:B------:R-:W4:Y:S01]  /*5db0*/  LDCU.64 UR8, c[0x4][0x70] ;  /* 0x01000e00ff0877ac */ /* 0x000f220008000a00 */
[----:B------:R-:W-:Y:S01]  /*5dc0*/  MOV R3, 0x0 ;  /* 0x0000000000037802 */ /* 0x000fe20000000f00 */
[----:B------:R-:W-:Y:S02]  /*5dd0*/  HFMA2 R12, -RZ, RZ, 0, 5.9604644775390625e-08 ;  /* 0x00000001ff0c7431 */ /* 0x000fe400000001ff */
[----:B------:R-:W-:Y:S02]  /*5de0*/  IMAD.MOV.U32 R8, RZ, RZ, 0x192 ;  /* 0x00000192ff087424 */ /* 0x000fe400078e00ff */
[----:B------:R-:W-:Y:S01]  /*5df0*/  IMAD.MOV.U32 R13, RZ, RZ, RZ ;  /* 0x000000ffff0d7224 */ /* 0x000fe200078e00ff */
[----:B------:R-:W5:Y:S01]  /*5e00*/  LDCU.64 UR6, c[0x4][0x78] ;  /* 0x01000f00ff0677ac */ /* 0x000f620008000a00 */
[----:B------:R-:W1:Y:S01]  /*5e10*/  LDC.64 R2, c[0x4][R3] ;  /* 0x0100000003027b82 */ /* 0x000e620000000a00 */
[----:B------:R-:W2:Y:S01]  /*5e20*/  LDCU.64 UR4, c[0x4][0x10] ;  /* 0x01000200ff0477ac */ /* 0x000ea20008000a00 */
[----:B----4-:R-:W-:Y:S01]  /*5e30*/  MOV R5, UR9 ;  /* 0x0000000900057c02 */ /* 0x010fe20008000f00 */
[----:B------:R-:W-:Y:S01]  /*5e40*/  IMAD.U32 R4, RZ, RZ, UR8 ;  /* 0x00000008ff047e24 */ /* 0x000fe2000f8e00ff */
[----:B-----5:R-:W-:Y:S01]  /*5e50*/  MOV R7, UR7 ;  /* 0x0000000700077c02 */ /* 0x020fe20008000f00 */
[----:B------:R-:W-:Y:S01]  /*5e60*/  IMAD.U32 R6, RZ, RZ, UR6 ;  /* 0x00000006ff067e24 */ /* 0x000fe2000f8e00ff */
[----:B--2---:R-:W-:Y:S01]  /*5e70*/  MOV R11, UR5 ;  /* 0x00000005000b7c02 */ /* 0x004fe20008000f00 */
[----:B------:R-:W-:Y:S02]  /*5e80*/  IMAD.U32 R10, RZ, RZ, UR4 ;  /* 0x00000004ff0a7e24 */ /* 0x000fe4000f8e00ff */
[----:B------:R-:W-:Y:S07]  /*5e90*/  LEPC R20, `(.L_x_101) ;  /* 0x000000001014794e */ /* 0x000fee0000000000 */
[----:B-1-3--:R-:W-:Y:S05]  /*5ea0*/  CALL.ABS.NOINC R2 ;  /* 0x0000000002007343 */ /* 0x00afea0003c00000 */
.L_x_101:
[----:B------:R-:W-:Y:S01]  /*5eb0*/  SHF.L.U32 R20, R40, 0x10, RZ ;  /* 0x0000001028147819 */ /* 0x000fe200000006ff */
[----:B------:R-:W-:Y:S05]  /*5ec0*/  WARPSYNC.ALL ;  /* 0x0000000000007948 */ /* 0x000fea0003800000 */
[----:B------:R-:W-:Y:S01]  /*5ed0*/  R2UR UR4, R34 ;  /* 0x00000000220472ca */ /* 0x000fe200000e0000 */
[----:B------:R-:W-:Y:S01]  /*5ee0*/  BSSY.RECONVERGENT B0, `(.L_x_102) ;  /* 0x000004e000007945 */ /* 0x000fe20003800200 */
[----:B------:R-:W-:Y:S02]  /*5ef0*/  LOP3.LUT R21, R40, 0xffff0000, RZ, 0xc0, !PT ;  /* 0xffff000028157812 */ /* 0x000fe400078ec0ff */
[----:B------:R-:W-:Y:S02]  /*5f00*/  LOP3.LUT R36, R41, 0xffff0000, RZ, 0xc0, !PT ;  /* 0xffff000029247812 */ /* 0x000fe400078ec0ff */
[----:B------:R-:W-:Y:S02]  /*5f10*/  SHF.L.U32 R37, R43, 0x10, RZ ;  /* 0x000000102b257819 */ /* 0x000fe400000006ff */
[----:B------:R-:W-:Y:S02]  /*5f20*/  LOP3.LUT R38, R51, 0xffff0000, RZ, 0xc0, !PT ;  /* 0xffff000033267812 */ /* 0x000fe400078ec0ff */
[----:B------:R-:W-:Y:S03]  /*5f30*/  ISETP.NE.AND P0, PT, R72, RZ, PT ;  /* 0x000000ff4800720c */ /* 0x000fe60003f05270 */
[----:B------:R-:W1:Y:S02]  /*5f40*/  LDTM.16dp256bit.x4 R4, tmem[UR4] ;  /* 0x00000004000479ee */ /* 0x000e640008120000 */
[C---:B-12---:R-:W-:Y:S01]  /*5f50*/  FMUL R0, R33.reuse, R4 ;  /* 0x0000000421007220 */ /* 0x046fe20000400000 */
[C---:B------:R-:W-:Y:S01]  /*5f60*/  FMUL R2, R33.reuse, R5 ;  /* 0x0000000521027220 */ /* 0x040fe20000400000 */
[C---:B------:R-:W-:Y:S01]  /*5f70*/  FMUL R3, R33.reuse, R6 ;  /* 0x0000000621037220 */ /* 0x040fe20000400000 */
[----:B------:R-:W-:Y:S01]  /*5f80*/  FMUL R7, R33, R7 ;  /* 0x0000000721077220 */ /* 0x000fe20000400000 */
[----:B------:R-:W-:Y:S01]  /*5f90*/  FFMA R0, R35, R20, R0 ;  /* 0x0000001423007223 */ /* 0x000fe20000000000 */
[----:B------:R-:W-:Y:S01]  /*5fa0*/  SHF.L.U32 R20, R41, 0x10, RZ ;  /* 0x0000001029147819 */ /* 0x000fe200000006ff */
[----:B------:R-:W-:Y:S01]  /*5fb0*/  FFMA R2, R35, R21, R2 ;  /* 0x0000001523027223 */ /* 0x000fe20000000002 */
[C---:B------:R-:W-:Y:S01]  /*5fc0*/  SHF.L.U32 R21, R42.reuse, 0x10, RZ ;  /* 0x000000102a157819 */ /* 0x040fe200000006ff */
[C---:B------:R-:W-:Y:S01]  /*5fd0*/  FMUL R4, R33.reuse, R8 ;  /* 0x0000000821047220 */ /* 0x040fe20000400000 */
[----:B------:R-:W-:Y:S01]  /*5fe0*/  FMUL R5, R33, R9 ;  /* 0x0000000921057220 */ /* 0x000fe20000400000 */
[C---:B------:R-:W-:Y:S01]  /*5ff0*/  FFMA R3, R35.reuse, R20, R3 ;  /* 0x0000001423037223 */ /* 0x040fe20000000003 */
[----:B------:R-:W-:Y:S01]  /*6000*/  LOP3.LUT R20, R42, 0xffff0000, RZ, 0xc0, !PT ;  /* 0xffff00002a147812 */ /* 0x000fe200078ec0ff */
[----:B------:R-:W-:Y:S01]  /*6010*/  FFMA R7, R35, R36, R7 ;  /* 0x0000002423077223 */ /* 0x000fe20000000007 */
[----:B------:R-:W-:Y:S01]  /*6020*/  LOP3.LUT R36, R43, 0xffff0000, RZ, 0xc0, !PT ;  /* 0xffff00002b247812 */ /* 0x000fe200078ec0ff */
[C---:B------:R-:W-:Y:S01]  /*6030*/  FMUL R6, R33.reuse, R10 ;  /* 0x0000000a21067220 */ /* 0x040fe20000400000 */
[----:B------:R-:W-:Y:S01]  /*6040*/  F2FP.BF16.F32.PACK_AB R44, R2, R0 ;  /* 0x00000000022c723e */ /* 0x000fe200000010ff */
[----:B------:R-:W-:Y:S01]  /*6050*/  FMUL R11, R33, R11 ;  /* 0x0000000b210b7220 */ /* 0x000fe20000400000 */
[----:B------:R-:W-:Y:S01]  /*6060*/  F2FP.BF16.F32.PACK_AB R45, R7, R3 ;  /* 0x00000003072d723e */ /* 0x000fe200000010ff */
[----:B------:R-:W-:Y:S01]  /*6070*/  FFMA R4, R35, R21, R4 ;  /* 0x0000001523047223 */ /* 0x000fe20000000004 */
[----:B------:R-:W-:Y:S01]  /*6080*/  SHF.L.U32 R21, R49, 0x10, RZ ;  /* 0x0000001031157819 */ /* 0x000fe200000006ff */
[C---:B------:R-:W-:Y:S01]  /*6090*/  FFMA R5, R35.reuse, R20, R5 ;  /* 0x0000001423057223 */ /* 0x040fe20000000005 */
[C---:B------:R-:W-:Y:S01]  /*60a0*/  SHF.L.U32 R20, R48.reuse, 0x10, RZ ;  /* 0x0000001030147819 */ /* 0x040fe200000006ff */
[----:B------:R-:W-:Y:S01]  /*60b0*/  FFMA R6, R35, R37, R6 ;  /* 0x0000002523067223 */ /* 0x000fe20000000006 */
[----:B------:R-:W-:Y:S01]  /*60c0*/  SHF.L.U32 R37, R51, 0x10, RZ ;  /* 0x0000001033257819 */ /* 0x000fe200000006ff */
[----:B------:R-:W-:Y:S01]  /*60d0*/  FFMA R11, R35, R36, R11 ;  /* 0x00000024230b7223 */ /* 0x000fe2000000000b */
[C---:B------:R-:W-:Y:S01]  /*60e0*/  FMUL R8, R33.reuse, R12 ;  /* 0x0000000c21087220 */ /* 0x040fe20000400000 */
[----:B------:R-:W-:Y:S01]  /*60f0*/  LOP3.LUT R36, R48, 0xffff0000, RZ, 0xc0, !PT ;  /* 0xffff000030247812 */ /* 0x000fe200078ec0ff */
[C---:B------:R-:W-:Y:S01]  /*6100*/  FMUL R9, R33.reuse, R13 ;  /* 0x0000000d21097220 */ /* 0x040fe20000400000 */
[----:B------:R-:W-:Y:S01]  /*6110*/  FMUL R10, R33, R14 ;  /* 0x0000000e210a7220 */ /* 0x000fe20000400000 */
[----:B------:R-:W-:Y:S01]  /*6120*/  FFMA R8, R35, R20, R8 ;  /* 0x0000001423087223 */ /* 0x000fe20000000008 */
[----:B------:R-:W-:Y:S01]  /*6130*/  LOP3.LUT R20, R49, 0xffff0000, RZ, 0xc0, !PT ;  /* 0xffff000031147812 */ /* 0x000fe200078ec0ff */
[C---:B------:R-:W-:Y:S01]  /*6140*/  FFMA R9, R35.reuse, R36, R9 ;  /* 0x0000002423097223 */ /* 0x040fe20000000009 */
[----:B------:R-:W-:Y:S01]  /*6150*/  FFMA R10, R35, R21, R10 ;  /* 0x00000015230a7223 */ /* 0x000fe2000000000a */
[C---:B------:R-:W-:Y:S01]  /*6160*/  FMUL R15, R33.reuse, R15 ;  /* 0x0000000f210f7220 */ /* 0x040fe20000400000 */
[C---:B------:R-:W-:Y:S01]  /*6170*/  SHF.L.U32 R21, R50.reuse, 0x10, RZ ;  /* 0x0000001032157819 */ /* 0x040fe200000006ff */
[C---:B------:R-:W-:Y:S01]  /*6180*/  FMUL R12, R33.reuse, R16 ;  /* 0x00000010210c7220 */ /* 0x040fe20000400000 */
[----:B------:R-:W-:Y:S01]  /*6190*/  LOP3.LUT R36, R50, 0xffff0000, RZ, 0xc0, !PT ;  /* 0xffff000032247812 */ /* 0x000fe200078ec0ff */
[C---:B------:R-:W-:Y:S01]  /*61a0*/  FMUL R13, R33.reuse, R17 ;  /* 0x00000011210d7220 */ /* 0x040fe20000400000 */
[----:B------:R-:W-:Y:S01]  /*61b0*/  FMUL R14, R33, R18 ;  /* 0x00000012210e7220 */ /* 0x000fe20000400000 */
[----:B------:R-:W-:Y:S01]  /*61c0*/  FFMA R15, R35, R20, R15 ;  /* 0x00000014230f7223 */ /* 0x000fe2000000000f */
[----:B------:R-:W-:Y:S01]  /*61d0*/  FMUL R19, R33, R19 ;  /* 0x0000001321137220 */ /* 0x000fe20000400000 */
[C---:B------:R-:W-:Y:S01]  /*61e0*/  FFMA R12, R35.reuse, R21, R12 ;  /* 0x00000015230c7223 */ /* 0x040fe2000000000c */
[C---:B------:R-:W-:Y:S01]  /*61f0*/  FFMA R13, R35.reuse, R36, R13 ;  /* 0x00000024230d7223 */ /* 0x040fe2000000000d */
[C---:B------:R-:W-:Y:S01]  /*6200*/  FFMA R14, R35.reuse, R37, R14 ;  /* 0x00000025230e7223 */ /* 0x040fe2000000000e */
[----:B------:R-:W-:Y:S01]  /*6210*/  FFMA R19, R35, R38, R19 ;  /* 0x0000002623137223 */ /* 0x000fe20000000013 */
[----:B------:R-:W-:Y:S02]  /*6220*/  F2FP.BF16.F32.PACK_AB R46, R5, R4 ;  /* 0x00000004052e723e */ /* 0x000fe400000010ff */
[----:B------:R-:W-:Y:S02]  /*6230*/  F2FP.BF16.F32.PACK_AB R47, R11, R6 ;  /* 0x000000060b2f723e */ /* 0x000fe400000010ff */
[----:B------:R-:W-:Y:S02]  /*6240*/  F2FP.BF16.F32.PACK_AB R84, R9, R8 ;  /* 0x000000080954723e */ /* 0x000fe400000010ff */
[----:B------:R-:W-:Y:S01]  /*6250*/  F2FP.BF16.F32.PACK_AB R85, R15, R10 ;  /* 0x0000000a0f55723e */ /* 0x000fe200000010ff */
[----:B------:R1:W-:Y:S01]  /*6260*/  STSM.16.M88.4 [R78+0x200], R44 ;  /* 0x0002002c4e007844 */ /* 0x0003e20000000200 */
[----:B------:R-:W-:Y:S02]  /*6270*/  F2FP.BF16.F32.PACK_AB R86, R13, R12 ;  /* 0x0000000c0d56723e */ /* 0x000fe400000010ff */
[----:B------:R-:W-:Y:S05]  /*6280*/  F2FP.BF16.F32.PACK_AB R87, R19, R14 ;  /* 0x0000000e1357723e */ /* 0x000fea00000010ff */
[----:B------:R1:W-:Y:S01]  /*6290*/  STSM.16.M88.4 [R77+0x200], R84 ;  /* 0x000200544d007844 */ /* 0x0003e20000000200 */
[----:B------:R-:W-:Y:S01]  /*62a0*/  @!PT LDS RZ, [RZ] ;  /* 0x00000000fffff984 */ /* 0x000fe20000000800 */
[----:B------:R-:W-:Y:S01]  /*62b0*/  @!PT LDS RZ, [RZ] ;  /* 0x00000000fffff984 */ /* 0x000fe20000000800 */
[----:B------:R-:W-:Y:S01]  /*62c0*/  @!PT LDS RZ, [RZ] ;  /* 0x00000000fffff984 */ /* 0x000fe20000000800 */
[----:B------:R-:W-:Y:S01]  /*62d0*/  @!PT LDS RZ, [RZ] ;  /* 0x00000000fffff984 */ /* 0x000fe20000000800 */
[----:B------:R2:W-:Y:S07]  /*62e0*/  MEMBAR.ALL.CTA ;  /* 0x0000000000007992 */ /* 0x0005ee0000008000 */
[----:B--2---:R-:W2:Y:S02]  /*62f0*/  FENCE.VIEW.ASYNC.S ;  /* 0x00000000000073c6 */ /* 0x004ea40000000000 */
[----:B--2---:R-:W-:Y:S06]  /*6300*/  BAR.SYNC.DEFER_BLOCKING 0x1, 0x80 ;  /* 0x0042000000007b1d */ /* 0x004fec0000010000 */
[----:B------:R-:W-:Y:S05]  /*6310*/  @P0 BRA `(.L_x_103) ;  /* 0x0000000000280947 */ /* 0x000fea0003800000 */
[----:B------:R-:W-:Y:S02]  /*6320*/  UIADD3 UR4, UPT, UPT, UR48, 0x200, URZ ;  /* 0x0000020030047890 */ /* 0x000fe4000fffe0ff */
[----:B------:R-:W-:Y:S01]  /*6330*/  UIADD3 UR6, UP0, UPT, UR52, 0x680, URZ ;  /* 0x0000068034067890 */ /* 0x000fe2000ff1e0ff */
[----:B------:R-:W-:Y:S03]  /*6340*/  UMOV UR43, UR36 ;  /* 0x00000024002b7c82 */ /* 0x000fe60008000000 */
[----:B------:R-:W-:Y:S01]  /*6350*/  MOV R66, UR4 ;  /* 0x0000000400427c02 */ /* 0x000fe20008000f00 */
[----:B------:R-:W-:Y:S03]  /*6360*/  UIADD3.X UR7, UPT, UPT, URZ, UR53, URZ, UP0, !UPT ;  /* 0x00000035ff077290 */ /* 0x000fe600087fe4ff */
[----:B------:R-:W-:Y:S11]  /*6370*/  R2UR UR40, R66 ;  /* 0x00000000422872ca */ /* 0x000ff600000e0000 */
[----:B------:R-:W-:Y:S02]  /*6380*/  @!UPT UIADD3 URZ, UPT, UPT, URZ, URZ, URZ ;  /* 0x000000fffffff290 */ /* 0x000fe4000fffe0ff */
[----:B------:R2:W-:Y:S01]  /*6390*/  UTMASTG.3D [UR40], [UR6] ;  /* 0x00000028060073b5 */ /* 0x0005e20008010000 */
[----:B------:R0:W-:Y:S01]  /*63a0*/  UTMACMDFLUSH ;  /* 0x00000000000079b7 */ /* 0x0001e20000000000 */
[----:B--2---:R-:W-:Y:S04]  /*63b0*/  DEPBAR.LE SB0, 0x1 ;  /* 0x000080400000791a */ /* 0x004fe80000000000 */
.L_x_103:
[----:B------:R-:W-:Y:S05]  /*63c0*/  BSYNC.RECONVERGENT B0 ;  /* 0x0000000000007941 */ /* 0x000fea0003800200 */
.L_x_102:
[----:B------:R-:W-:Y:S01]  /*63d0*/  BAR.SYNC.DEFER_BLOCKING 0x1, 0x80 ;  /* 0x0042000000007b1d */ /* 0x000fe20000010000 */
[----:B------:R-:W-:Y:S01]  /*63e0*/  ISETP.NE.AND P1, PT, R76, RZ, PT ;  /* 0x000000ff4c00720c */ /* 0x000fe20003f25270 */
[----:B------:R-:W-:Y:S01]  /*63f0*/  UISETP.NE.AND UP0, UPT, UR49, URZ, UPT ;  /* 0x000000ff3100728c */ /* 0x000fe2000bf05270 */
[----:B------:R-:W-:Y:S11]  /*6400*/  LEA R3, R39, UR48, 0x3 ;  /* 0x0000003027037c11 */ /* 0x000ff6000f8e18ff */
[----:B------:R-:W-:Y:S01]  /*6410*/  @P1 SHF.L.U32 R2, R70, 0x1f, RZ ;  /* 0x0000001f46021819 */ /* 0x000fe200000006ff */
[----:B------:R-:W-:Y:S06]  /*6420*/  BRA.U !UP0, `(.L_x_104) ;  /* 0x0000000108247547 */ /* 0x000fec000b800000 */
[----:B------:R-:W-:Y:S01]  /*6430*/  IMAD.U32 R5, RZ, RZ, UR51 ;  /* 0x00000033ff057e24 */ /* 0x000fe2000f8e00ff */
[----:B------:R-:W-:Y:S01]  /*6440*/  MOV R0, UR37 ;  /* 0x0000002500007c02 */ /* 0x000fe20008000f00 */
[----:B------:R-:W-:Y:S03]  /*6450*/  UIADD3 UR51, UPT, UPT, UR51, 0x1, URZ ;  /* 0x0000000133337890 */ /* 0x000fe6000fffe0ff */
[----:B------:R-:W-:Y:S01]  /*6460*/  @P1 LEA R5, R5, UR48, 0x3 ;  /* 0x0000003005051c11 */ /* 0x000fe2000f8e18ff */
[----:B------:R-:W-:Y:S04]  /*6470*/  UISETP.NE.AND UP0, UPT, UR51, 0x4, UPT ;  /* 0x000000043300788c */ /* 0x000fe8000bf05270 */
[----:B------:R-:W-:Y:S01]  /*6480*/  @P1 VIADD R5, R5, 0xa0 ;  /* 0x000000a005051836 */ /* 0x000fe20000000000 */
[----:B------:R-:W-:Y:S04]  /*6490*/  USEL UR51, UR51, URZ, UP0 ;  /* 0x000000ff33337287 */ /* 0x000fe80008000000 */
[----:B------:R-:W-:Y:S04]  /*64a0*/  @P1 PRMT R0, R0, 0x654, R5 ;  /* 0x0000065400001816 */ /* 0x000fe80000000005 */
[----:B------:R2:W-:Y:S04]  /*64b0*/  @P1 SYNCS.ARRIVE.TRANS64.RED.A1T0 RZ, [R0+URZ], RZ ;  /* 0x000000ff00ff19a7 */ /* 0x0005e800081004ff */
.L_x_104:
[----:B------:R-:W4:Y:S01]  /*64c0*/  @P1 SYNCS.PHASECHK.TRANS64.TRYWAIT P0, [R3+URZ+0x80], R2 ;  /* 0x00008002030015a7 */ /* 0x000f2200080011ff */
[----:B------:R-:W-:Y:S01]  /*64d0*/  BSSY B1, `(.L_x_105) ;  /* 0x0000013000017945 */ /* 0x000fe20003800000 */
[----:B----4-:R-:W-:Y:S03]  /*64e0*/  @P1 SEL R81, RZ, 0x1, !P0 ;  /* 0x00000001ff511807 */ /* 0x010fe60004000000 */
[----:B------:R-:W-:Y:S05]  /*64f0*/  @!P1 BRA `(.L_x_106) ;  /* 0x0000000000409947 */ /* 0x000fea0003800000 */
[----:B------:R-:W-:Y:S01]  /*6500*/  ISETP.NE.AND P1, PT, R82, RZ, PT ;  /* 0x000000ff5200720c */ /* 0x000fe20003f25270 */
[----:B------:R-:W-:Y:S01]  /*6510*/  BSSY B0, `(.L_x_107) ;  /* 0x0000009000007945 */ /* 0x000fe20003800000 */
[----:B------:R-:W-:Y:S11]  /*6520*/  ISETP.NE.AND P0, PT, R81, RZ, PT ;  /* 0x000000ff5100720c */ /* 0x000ff60003f05270 */
[----:B------:R-:W-:Y:S05]  /*6530*/  @P1 IMAD R4, R39, 0x1000, R80 ;  /* 0x0000100027041824 */ /* 0x000fea00078e0250 */
[----:B------:R-:W-:Y:S05]  /*6540*/  @P1 IADD3 R2, PT, PT, R4, UR48, RZ ;  /* 0x0000003004021c10 */ /* 0x000fea000fffe0ff */
[----:B------:R-:W-:Y:S01]  /*6550*/  @P1 IMAD.IADD R2, R71, 0x1, R2 ;  /* 0x0000000147021824 */ /* 0x000fe200078e0202 */
[----:B------:R-:W-:Y:S06]  /*6560*/  @P0 BRA `(.L_x_108) ;  /* 0x00000000000c0947 */ /* 0x000fec0003800000 */
[----:B--2---:R-:W-:Y:S04]  /*6570*/  SHF.L.U32 R0, R70, 0x1f, RZ ;  /* 0x0000001f46007819 */ /* 0x004fe800000006ff */
[----:B------:R-:W2:Y:S02]  /*6580*/  SYNCS.PHASECHK.TRANS64.TRYWAIT P0, [R3+URZ+0x80], R0 ;  /* 0x00008000030075a7 */ /* 0x000ea400080011ff */
[----:B--2---:R-:W-:Y:S05]  /*6590*/  @!P0 BRA `(.L_x_109) ;  /* 0x0000002400f08947 */ /* 0x004fea0003800000 */
.L_x_108:
[----:B------:R-:W-:Y:S05]  /*65a0*/  BSYNC B0 ;  /* 0x0000000000007941 */ /* 0x000fea0003800000 */
.L_x_107:
[----:B------:R-:W-:Y:S02]  /*65b0*/  ISETP.NE.AND P0, PT, R82, RZ, PT ;  /* 0x000000ff5200720c */ /* 0x000fe40003f05270 */
[----:B------:R-:W-:Y:S11]  /*65c0*/  IADD3 R39, PT, PT, R39, 0x1, RZ ;  /* 0x0000000127277810 */ /* 0x000ff60007ffe0ff */
[----:B------:R-:W-:Y:S05]  /*65d0*/  @P0 WARPSYNC.ALL ;  /* 0x0000000000000948 */ /* 0x000fea0003800000 */
[----:B------:R4:W1:Y:S04]  /*65e0*/  @P0 LDSM.16.M88.4 R40, [R4+UR48+0x200] ;  /* 0x000200300428083b */ /* 0x0008680008000200 */
[----:B------:R4:W1:Y:S02]  /*65f0*/  @P0 LDSM.16.M88.4 R48, [R2+0x200] ;  /* 0x000200000230083b */ /* 0x0008640000000200 */
.L_x_106:
[----:B------:R-:W-:Y:S05]  /*6600*/  BSYNC B1 ;  /* 0x0000000000017941 */ /* 0x000fea0003800000 */
.L_x_105:
[----:B--2---:R-:W-:Y:S05]  /*6610*/  VIADD R0, R34, 0x20 ;  /* 0x0000002022007836 */ /* 0x004fea0000000000 */
[----:B------:R-:W-:Y:S04]  /*6620*/  SHF.R.U32.HI R0, RZ, 0x15, R0 ;  /* 0x00000015ff007819 */ /* 0x000fe80000011600 */
[----:B------:R-:W-:Y:S11]  /*6630*/  LOP3.LUT P0, RZ, R0, 0x3, R65, 0x48, !PT ;  /* 0x0000000300ff7812 */ /* 0x000ff60007804841 */
[----:B------:R-:W-:Y:S02]  /*6640*/  @!UPT UIADD3 URZ, UPT, UPT, URZ, URZ, URZ ;  /* 0x000000fffffff290 */ /* 0x000fe4000fffe0ff */
[----:B------:R-:W-:Y:S05]  /*6650*/  @!P0 BRA `(.L_x_110) ;  /* 0x0000000000408947 */ /* 0x000fea0003800000 */
[----:B------:R-:W2:Y:S01]  /*6660*/  LDCU.64 UR8, c[0x4][0x70] ;  /* 0x01000e00ff0877ac */ /* 0x000ea20008000a00 */
[----:B------:R-:W-:Y:S01]  /*6670*/  MOV R3, 0x0 ;  /* 0x0000000000037802 */ /* 0x000fe20000000f00 */
[----:B------:R-:W-:Y:S02]  /*6680*/  HFMA2 R12, -RZ, RZ, 0, 5.9604644775390625e-08 ;  /* 0x00000001ff0c7431 */ /* 0x000fe400000001ff */
[----:B------:R-:W-:Y:S02]  /*6690*/  IMAD.MOV.U32 R8, RZ, RZ, 0x192 ;  /* 0x00000192ff087424 */ /* 0x000fe400078e00ff */
[----:B------:R-:W-:Y:S01]  /*66a0*/  IMAD.MOV.U32 R13, RZ, RZ, RZ ;  /* 0x000000ffff0d7224 */ /* 0x000fe200078e00ff */
[----:B------:R-:W5:Y:S01]  /*66b0*/  LDCU.64 UR6, c[0x4][0x78] ;  /* 0x01000f00ff0677ac */ /* 0x000f620008000a00 */
[----:B----4-:R-:W4:Y:S01]  /*66c0*/  LDC.64 R2, c[0x4][R3] ;  /* 0x0100000003027b82 */ /* 0x010f220000000a00 */
[----:B------:R-:W3:Y:S01]  /*66d0*/  LDCU.64 UR4, c[0x4][0x10] ;  /* 0x01000200ff0477ac */ /* 0x000ee20008000a00 */
[----:B--2---:R-:W-:Y:S01]  /*66e0*/  MOV R5, UR9 ;  /* 0x0000000900057c02 */ /* 0x004fe20008000f00 */
[----:B------:R-:W-:Y:S01]  /*66f0*/  IMAD.U32 R4, RZ, RZ, UR8 ;  /* 0x00000008ff047e24 */ /* 0x000fe2000f8e00ff */
[----:B-----5:R-:W-:Y:S01]  /*6700*/  MOV R7, UR7 ;  /* 0x0000000700077c02 */ /* 0x020fe20008000f00 */
[----:B------:R-:W-:Y:S01]  /*6710*/  IMAD.U32 R6, RZ, RZ, UR6 ;  /* 0x00000006ff067e24 */ /* 0x000fe2000f8e00ff */
[----:B---3--:R-:W-:Y:S01]  /*6720*/  MOV R11, UR5 ;  /* 0x00000005000b7c02 */ /* 0x008fe20008000f00 */
[----:B------:R-:W-:Y:S02]  /*6730*/  IMAD.U32 R10, RZ, RZ, UR4 ;  /* 0x00000004ff0a7e24 */ /* 0x000fe4000f8e00ff */
[----:B------:R-:W-:Y:S07]  /*6740*/  LEPC R20, `(.L_x_110) ;  /* 0x000000001014794e */ /* 0x000fee0000000000 */
[----:B-1--4-:R-:W-:Y:S05]  /*6750*/  CALL.ABS.NOINC R2 ;  /* 0x0000000002007343 */ /* 0x012fea0003c00000 */
.L_x_110:
[----:B-1----:R-:W-:Y:S01]  /*6760*/  SHF.L.U32 R20, R40, 0x10, RZ ;  /* 0x0000001028147819 */ /* 0x002fe200000006ff */
[----:B------:R-:W-:Y:S05]  /*6770*/  WARPSYNC.ALL ;  /* 0x0000000000007948 */ /* 0x000fea0003800000 */
[----:B------:R-:W-:Y:S01]  /*6780*/  R2UR UR4, R34 ;  /* 0x00000000220472ca */ /* 0x000fe200000e0000 */
[----:B------:R-:W-:Y:S01]  /*6790*/  BSSY.RECONVERGENT B0, `(.L_x_111) ;  /* 0x0000055000007945 */ /* 0x000fe20003800200 */
[----:B------:R-:W-:Y:S02]  /*67a0*/  LOP3.LUT R21, R40, 0xffff0000, RZ, 0xc0, !PT ;  /* 0xffff000028157812 */ /* 0x000fe400078ec0ff */
[----:B------:R-:W-:Y:S02]  /*67b0*/  LOP3.LUT R36, R41, 0xffff0000, RZ, 0xc0, !PT ;  /* 0xffff000029247812 */ /* 0x000fe400078ec0ff */
[----:B------:R-:W-:Y:S02]  /*67c0*/  SHF.L.U32 R37, R48, 0x10, RZ ;  /* 0x0000001030257819 */ /* 0x000fe400000006ff */
[----:B------:R-:W-:Y:S02]  /*67d0*/  ISETP.NE.AND P6, PT, R76, RZ, PT ;  /* 0x000000ff4c00720c */ /* 0x000fe40003fc5270 */
[----:B------:R-:W-:Y:S02]  /*67e0*/  ISETP.NE.AND P0, PT, R72, RZ, PT ;  /* 0x000000ff4800720c */ /* 0x000fe40003f05270 */
[----:B------:R-:W-:Y:S01]  /*67f0*/  MOV R38, UR51 ;  /* 0x0000003300267c02 */ /* 0x000fe20008000f00 */
[----:B----4-:R-:W1:Y:S01]  /*6800*/  LDTM.16dp256bit.x4 R4, tmem[UR4+0x20] ;  /* 0x00002004000479ee */ /* 0x010e620008120000 */
[----:B------:R-:W-:Y:S07]  /*6810*/  MOV R83, UR37 ;  /* 0x0000002500537c02 */ /* 0x000fee0008000f00 */
[----:B------:R-:W-:Y:S02]  /*6820*/  @P6 LEA R38, R38, UR48, 0x3 ;  /* 0x0000003026266c11 */ /* 0x000fe4000f8e18ff */
[----:B------:R-:W-:Y:S02]  /*6830*/  @P6 SHF.L.U32 R88, R70, 0x1f, RZ ;  /* 0x0000001f46586819 */ /* 0x000fe400000006ff */
[----:B------:R-:W-:Y:S04]  /*6840*/  @P6 IADD3 R38, PT, PT, R38, 0xa0, RZ ;  /* 0x000000a026266810 */ /* 0x000fe80007ffe0ff */
[----:B------:R-:W-:Y:S02]  /*6850*/  @P6 PRMT R38, R83, 0x654, R38 ;  /* 0x0000065453266816 */ /* 0x000fe40000000026 */
[----:B------:R-:W-:Y:S01]  /*6860*/  LEA R83, R39, UR48, 0x3 ;  /* 0x0000003027537c11 */ /* 0x000fe2000f8e18ff */
[C---:B-1----:R-:W-:Y:S01]  /*6870*/  FMUL R0, R33.reuse, R4 ;  /* 0x0000000421007220 */ /* 0x042fe20000400000 */
[C---:B------:R-:W-:Y:S01]  /*6880*/  FMUL R2, R33.reuse, R5 ;  /* 0x0000000521027220 */ /* 0x040fe20000400000 */
[C---:B------:R-:W-:Y:S01]  /*6890*/  FMUL R3, R33.reuse, R6 ;  /* 0x0000000621037220 */ /* 0x040fe20000400000 */
[----:B------:R-:W-:Y:S01]  /*68a0*/  FMUL R7, R33, R7 ;  /* 0x0000000721077220 */ /* 0x000fe20000400000 */
[----:B------:R-:W-:Y:S01]  /*68b0*/  FFMA R0, R35, R20, R0 ;  /* 0x0000001423007223 */ /* 0x000fe20000000000 */
[----:B------:R-:W-:Y:S01]  /*68c0*/  SHF.L.U32 R20, R41, 0x10, RZ ;  /* 0x0000001029147819 */ /* 0x000fe200000006ff */
[----:B------:R-:W-:Y:S01]  /*68d0*/  FFMA R2, R35, R21, R2 ;  /* 0x0000001523027223 */ /* 0x000fe20000000002 */
[----:B------:R-:W-:Y:S01]  /*68e0*/  SHF.L.U32 R21, R43, 0x10, RZ ;  /* 0x000000102b157819 */ /* 0x000fe200000006ff */
[C---:B------:R-:W-:Y:S01]  /*68f0*/  FMUL R4, R33.reuse, R8 ;  /* 0x0000000821047220 */ /* 0x040fe20000400000 */
[----:B------:R-:W-:Y:S01]  /*6900*/  FMUL R5, R33, R9 ;  /* 0x0000000921057220 */ /* 0x000fe20000400000 */
[C---:B------:R-:W-:Y:S01]  /*6910*/  FFMA R3, R35.reuse, R20, R3 ;  /* 0x0000001423037223 */ /* 0x040fe20000000003 */
[----:B------:R-:W-:Y:S01]  /*6920*/  SHF.L.U32 R20, R42, 0x10, RZ ;  /* 0x000000102a147819 */ /* 0x000fe200000006ff */
[----:B------:R-:W-:Y:S01]  /*6930*/  FFMA R7, R35, R36, R7 ;  /* 0x0000002423077223 */ /* 0x000fe20000000007 */
[----:B------:R-:W-:Y:S01]  /*6940*/  LOP3.LUT R36, R43, 0xffff0000, RZ, 0xc0, !PT ;  /* 0xffff00002b247812 */ /* 0x000fe200078ec0ff */
[----:B------:R-:W-:Y:S01]  /*6950*/  FMUL R6, R33, R10 ;  /* 0x0000000a21067220 */ /* 0x000fe20000400000 */
[----:B------:R-:W-:Y:S01]  /*6960*/  F2FP.BF16.F32.PACK_AB R44, R2, R0 ;  /* 0x00000000022c723e */ /* 0x000fe200000010ff */
[----:B------:R-:W-:Y:S01]  /*6970*/  FFMA R4, R35, R20, R4 ;  /* 0x0000001423047223 */ /* 0x000fe20000000004 */
[----:B------:R-:W-:Y:S01]  /*6980*/  LOP3.LUT R20, R42, 0xffff0000, RZ, 0xc0, !PT ;  /* 0xffff00002a147812 */ /* 0x000fe200078ec0ff */
[----:B------:R-:W-:Y:S01]  /*6990*/  FMUL R11, R33, R11 ;  /* 0x0000000b210b7220 */ /* 0x000fe20000400000 */
[----:B------:R-:W-:Y:S01]  /*69a0*/  F2FP.BF16.F32.PACK_AB R45, R7, R3 ;  /* 0x00000003072d723e */ /* 0x000fe200000010ff */
[C---:B------:R-:W-:Y:S01]  /*69b0*/  FMUL R8, R33.reuse, R12 ;  /* 0x0000000c21087220 */ /* 0x040fe20000400000 */
[----:B------:R-:W-:Y:S01]  /*69c0*/  FMUL R9, R33, R13 ;  /* 0x0000000d21097220 */ /* 0x000fe20000400000 */
[C---:B------:R-:W-:Y:S01]  /*69d0*/  FFMA R5, R35.reuse, R20, R5 ;  /* 0x0000001423057223 */ /* 0x040fe20000000005 */
[----:B------:R-:W-:Y:S01]  /*69e0*/  LOP3.LUT R20, R48, 0xffff0000, RZ, 0xc0, !PT ;  /* 0xffff000030147812 */ /* 0x000fe200078ec0ff */
[----:B------:R-:W-:Y:S01]  /*69f0*/  FFMA R6, R35, R21, R6 ;  /* 0x0000001523067223 */ /* 0x000fe20000000006 */
[----:B------:R-:W-:Y:S01]  /*6a00*/  SHF.L.U32 R21, R49, 0x10, RZ ;  /* 0x0000001031157819 */ /* 0x000fe200000006ff */
[----:B------:R-:W-:Y:S01]  /*6a10*/  FFMA R11, R35, R36, R11 ;  /* 0x00000024230b7223 */ /* 0x000fe2000000000b */
[----:B------:R-:W-:Y:S01]  /*6a20*/  LOP3.LUT R36, R51, 0xffff0000, RZ, 0xc0, !PT ;  /* 0xffff000033247812 */ /* 0x000fe200078ec0ff */
[C---:B------:R-:W-:Y:S01]  /*6a30*/  FFMA R8, R35.reuse, R37, R8 ;  /* 0x0000002523087223 */ /* 0x040fe20000000008 */
[----:B------:R-:W-:Y:S01]  /*6a40*/  FFMA R9, R35, R20, R9 ;  /* 0x0000001423097223 */ /* 0x000fe20000000009 */
[----:B------:R-:W-:Y:S01]  /*6a50*/  FMUL R10, R33, R14 ;  /* 0x0000000e210a7220 */ /* 0x000fe20000400000 */
[----:B------:R-:W-:Y:S01]  /*6a60*/  LOP3.LUT R20, R49, 0xffff0000, RZ, 0xc0, !PT ;  /* 0xffff000031147812 */ /* 0x000fe200078ec0ff */
[C---:B------:R-:W-:Y:S01]  /*6a70*/  FMUL R15, R33.reuse, R15 ;  /* 0x0000000f210f7220 */ /* 0x040fe20000400000 */
[----:B------:R-:W-:Y:S01]  /*6a80*/  FMUL R12, R33, R16 ;  /* 0x00000010210c7220 */ /* 0x000fe20000400000 */
[C---:B------:R-:W-:Y:S01]  /*6a90*/  FFMA R10, R35.reuse, R21, R10 ;  /* 0x00000015230a7223 */ /* 0x040fe2000000000a */
[C---:B------:R-:W-:Y:S01]  /*6aa0*/  SHF.L.U32 R21, R50.reuse, 0x10, RZ ;  /* 0x0000001032157819 */ /* 0x040fe200000006ff */
[----:B------:R-:W-:Y:S01]  /*6ab0*/  FFMA R15, R35, R20, R15 ;  /* 0x00000014230f7223 */ /* 0x000fe2000000000f */
[----:B------:R-:W-:Y:S01]  /*6ac0*/  LOP3.LUT R20, R50, 0xffff0000, RZ, 0xc0, !PT ;  /* 0xffff000032147812 */ /* 0x000fe200078ec0ff */
[----:B------:R-:W-:Y:S01]  /*6ad0*/  FMUL R13, R33, R17 ;  /* 0x00000011210d7220 */ /* 0x000fe20000400000 */
[----:B------:R-:W-:Y:S01]  /*6ae0*/  SHF.L.U32 R37, R51, 0x10, RZ ;  /* 0x0000001033257819 */ /* 0x000fe200000006ff */
[C---:B------:R-:W-:Y:S01]  /*6af0*/  FMUL R14, R33.reuse, R18 ;  /* 0x00000012210e7220 */ /* 0x040fe20000400000 */
        /* <DEDUP_REMOVED lines=21> */
[----:B------:R-:W-:Y:S02]  /*6c50*/  UIADD3 UR8, UP0, UPT, UR52, 0x680, URZ ;  /* 0x0000068034087890 */ /* 0x000fe4000ff1e0ff */
[----:B------:R-:W-:Y:S02]  /*6c60*/  UIADD3 UR5, UPT, UPT, UR41, 0x20, URZ ;  /* 0x0000002029057890 */ /* 0x000fe4000fffe0ff */
[----:B------:R-:W-:Y:S02]  /*6c70*/  UIADD3 UR4, UPT, UPT, UR48, 0x1200, URZ ;  /* 0x0000120030047890 */ /* 0x000fe4000fffe0ff */
[----:B------:R-:W-:Y:S01]  /*6c80*/  UIADD3.X UR9, UPT, UPT, URZ, UR53, URZ, UP0, !UPT ;  /* 0x00000035ff097290 */ /* 0x000fe200087fe4ff */
[----:B------:R-:W-:Y:S01]  /*6c90*/  UMOV UR6, UR42 ;  /* 0x0000002a00067c82 */ /* 0x000fe20008000000 */
[----:B------:R-:W-:Y:S07]  /*6ca0*/  UMOV UR7, UR36 ;  /* 0x0000002400077c82 */ /* 0x000fee0008000000 */
[----:B------:R2:W-:Y:S01]  /*6cb0*/  UTMASTG.3D [UR4], [UR8] ;  /* 0x00000004080073b5 */ /* 0x0005e20008010000 */
[----:B------:R0:W-:Y:S01]  /*6cc0*/  UTMACMDFLUSH ;  /* 0x00000000000079b7 */ /* 0x0001e20000000000 */
[----:B--2---:R-:W-:Y:S04]  /*6cd0*/  DEPBAR.LE SB0, 0x1 ;  /* 0x000080400000791a */ /* 0x004fe80000000000 */
.L_x_112:
[----:B------:R-:W-:Y:S05]  /*6ce0*/  BSYNC.RECONVERGENT B0 ;  /* 0x0000000000007941 */ /* 0x000fea0003800200 */
.L_x_111:
[----:B------:R-:W-:Y:S01]  /*6cf0*/  BAR.SYNC.DEFER_BLOCKING 0x1, 0x80 ;  /* 0x0042000000007b1d */ /* 0x000fe20000010000 */
[----:B------:R-:W-:Y:S04]  /*6d00*/  UIADD3 UR40, UPT, UPT, UR51, 0x1, URZ ;  /* 0x0000000133287890 */ /* 0x000fe8000fffe0ff */
[----:B------:R-:W-:Y:S04]  /*6d10*/  UISETP.NE.AND UP0, UPT, UR40, 0x4, UPT ;  /* 0x000000042800788c */ /* 0x000fe8000bf05270 */
[----:B------:R-:W-:Y:S01]  /*6d20*/  USEL UR40, UR40, URZ, UP0 ;  /* 0x000000ff28287287 */ /* 0x000fe20008000000 */
[----:B------:R2:W-:Y:S01]  /*6d30*/  @P6 SYNCS.ARRIVE.TRANS64.RED.A1T0 RZ, [R38+URZ], RZ ;  /* 0x000000ff26ff69a7 */ /* 0x0005e200081004ff */
[----:B------:R-:W-:Y:S01]  /*6d40*/  BSSY B1, `(.L_x_113) ;  /* 0x0000014000017945 */ /* 0x000fe20003800000 */
[----:B------:R-:W4:Y:S02]  /*6d50*/  @P6 SYNCS.PHASECHK.TRANS64.TRYWAIT P0, [R83+URZ+0x80], R88 ;  /* 0x00008058530065a7 */ /* 0x000f2400080011ff */
[----:B----4-:R-:W-:Y:S01]  /*6d60*/  @P6 SEL R81, RZ, 0x1, !P0 ;  /* 0x00000001ff516807 */ /* 0x010fe20004000000 */
[----:B--2---:R-:W-:Y:S06]  /*6d70*/  @!P6 BRA `(.L_x_114) ;  /* 0x000000000040e947 */ /* 0x004fec0003800000 */
[----:B------:R-:W-:Y:S01]  /*6d80*/  ISETP.NE.AND P1, PT, R82, RZ, PT ;  /* 0x000000ff5200720c */ /* 0x000fe20003f25270 */
[----:B------:R-:W-:Y:S01]  /*6d90*/  BSSY B0, `(.L_x_115) ;  /* 0x0000009000007945 */ /* 0x000fe20003800000 */
[----:B------:R-:W-:Y:S11]  /*6da0*/  ISETP.NE.AND P0, PT, R81, RZ, PT ;  /* 0x000000ff5100720c */ /* 0x000ff60003f05270 */
[----:B------:R-:W-:Y:S05]  /*6db0*/  @P1 IMAD R2, R39, 0x1000, R80 ;  /* 0x0000100027021824 */ /* 0x000fea00078e0250 */
[----:B------:R-:W-:Y:S05]  /*6dc0*/  @P1 IADD3 R0, PT, PT, R2, UR48, RZ ;  /* 0x0000003002001c10 */ /* 0x000fea000fffe0ff */
[----:B------:R-:W-:Y:S01]  /*6dd0*/  @P1 IMAD.IADD R0, R71, 0x1, R0 ;  /* 0x0000000147001824 */ /* 0x000fe200078e0200 */
[----:B------:R-:W-:Y:S06]  /*6de0*/  @P0 BRA `(.L_x_116) ;  /* 0x00000000000c0947 */ /* 0x000fec0003800000 */
[----:B------:R-:W-:Y:S04]  /*6df0*/  SHF.L.U32 R4, R70, 0x1f, RZ ;  /* 0x0000001f46047819 */ /* 0x000fe800000006ff */
[----:B------:R-:W2:Y:S02]  /*6e00*/  SYNCS.PHASECHK.TRANS64.TRYWAIT P0, [R83+URZ+0x80], R4 ;  /* 0x00008004530075a7 */ /* 0x000ea400080011ff */
[----:B--2---:R-:W-:Y:S05]  /*6e10*/  @!P0 BRA `(.L_x_117) ;  /* 0x0000001c00e48947 */ /* 0x004fea0003800000 */
.L_x_116:
[----:B------:R-:W-:Y:S05]  /*6e20*/  BSYNC B0 ;  /* 0x0000000000007941 */ /* 0x000fea0003800000 */
.L_x_115:
[----:B------:R-:W-:Y:S02]  /*6e30*/  ISETP.NE.AND P0, PT, R82, RZ, PT ;  /* 0x000000ff5200720c */ /* 0x000fe40003f05270 */
[----:B------:R-:W-:Y:S11]  /*6e40*/  IADD3 R39, PT, PT, R39, 0x1, RZ ;  /* 0x0000000127277810 */ /* 0x000ff60007ffe0ff */
[----:B------:R-:W-:Y:S05]  /*6e50*/  @P0 WARPSYNC.ALL ;  /* 0x0000000000000948 */ /* 0x000fea0003800000 */
[----:B------:R4:W1:Y:S04]  /*6e60*/  @P0 LDSM.16.M88.4 R40, [R2+UR48+0x200] ;  /* 0x000200300228083b */ /* 0x0008680008000200 */
[----:B------:R4:W1:Y:S02]  /*6e70*/  @P0 LDSM.16.M88.4 R48, [R0+0x200] ;  /* 0x000200000030083b */ /* 0x0008640000000200 */
.L_x_114:
[----:B------:R-:W-:Y:S05]  /*6e80*/  BSYNC B1 ;  /* 0x0000000000017941 */ /* 0x000fea0003800000 */
.L_x_113:
[----:B----4-:R-:W-:Y:S05]  /*6e90*/  VIADD R0, R34, 0x40 ;  /* 0x0000004022007836 */ /* 0x010fea0000000000 */
[----:B------:R-:W-:Y:S04]  /*6ea0*/  SHF.R.U32.HI R0, RZ, 0x15, R0 ;  /* 0x00000015ff007819 */ /* 0x000fe80000011600 */
[----:B------:R-:W-:Y:S11]  /*6eb0*/  LOP3.LUT P0, RZ, R0, 0x3, R65, 0x48, !PT ;  /* 0x0000000300ff7812 */ /* 0x000ff60007804841 */
[----:B------:R-:W-:Y:S02]  /*6ec0*/  @!UPT UIADD3 URZ, UPT, UPT, URZ, URZ, URZ ;  /* 0x000000fffffff290 */ /* 0x000fe4000fffe0ff */
        /* <DEDUP_REMOVED lines=8> */
[----:B------:R-:W3:Y:S01]  /*6f50*/  LDCU.64 UR4, c[0x4][0x10] ;  /* 0x01000200ff0477ac */ /* 0x000ee20008000a00 */
[----:B----4-:R-:W-:Y:S01]  /*6f60*/  MOV R5, UR9 ;  /* 0x0000000900057c02 */ /* 0x010fe20008000f00 */
[----:B--2---:R-:W-:Y:S01]  /*6f70*/  IMAD.U32 R4, RZ, RZ, UR8 ;  /* 0x00000008ff047e24 */ /* 0x004fe2000f8e00ff */
[----:B-----5:R-:W-:Y:S01]  /*6f80*/  MOV R7, UR7 ;  /* 0x0000000700077c02 */ /* 0x020fe20008000f00 */
[----:B------:R-:W-:Y:S01]  /*6f90*/  IMAD.U32 R6, RZ, RZ, UR6 ;  /* 0x00000006ff067e24 */ /* 0x000fe2000f8e00ff */
[----:B---3--:R-:W-:Y:S01]  /*6fa0*/  MOV R11, UR5 ;  /* 0x00000005000b7c02 */ /* 0x008fe20008000f00 */
[----:B------:R-:W-:Y:S02]  /*6fb0*/  IMAD.U32 R10, RZ, RZ, UR4 ;  /* 0x00000004ff0a7e24 */ /* 0x000fe4000f8e00ff */
[----:B------:R-:W-:Y:S07]  /*6fc0*/  LEPC R20, `(.L_x_118) ;  /* 0x000000001014794e */ /* 0x000fee0000000000 */
[----:B-1----:R-:W-:Y:S05]  /*6fd0*/  CALL.ABS.NOINC R2 ;  /* 0x0000000002007343 */ /* 0x002fea0003c00000 */
.L_x_118:
        /* <DEDUP_REMOVED lines=10> */
[----:B--2---:R-:W1:Y:S01]  /*7080*/  LDTM.16dp256bit.x4 R4, tmem[UR4+0x40] ;  /* 0x00004004000479ee */ /* 0x004e620008120000 */
[----:B------:R-:W-:Y:S02]  /*7090*/  MOV R83, UR37 ;  /* 0x0000002500537c02 */ /* 0x000fe40008000f00 */
[----:B------:R-:W-:Y:S05]  /*70a0*/  LEA R88, R39, UR48, 0x3 ;  /* 0x0000003027587c11 */ /* 0x000fea000f8e18ff */
[----:B------:R-:W-:Y:S04]  /*70b0*/  @P6 LEA R38, R38, UR48, 0x3 ;  /* 0x0000003026266c11 */ /* 0x000fe8000f8e18ff */
[----:B------:R-:W-:Y:S04]  /*70c0*/  @P6 IADD3 R38, PT, PT, R38, 0xa0, RZ ;  /* 0x000000a026266810 */ /* 0x000fe80007ffe0ff */
[----:B------:R-:W-:Y:S02]  /*70d0*/  @P6 PRMT R38, R83, 0x654, R38 ;  /* 0x0000065453266816 */ /* 0x000fe40000000026 */
[----:B------:R-:W-:Y:S01]  /*70e0*/  @P6 SHF.L.U32 R83, R70, 0x1f, RZ ;  /* 0x0000001f46536819 */ /* 0x000fe200000006ff */
        /* <DEDUP_REMOVED lines=71> */
.L_x_120:
[----:B------:R-:W-:Y:S05]  /*7560*/  BSYNC.RECONVERGENT B0 ;  /* 0x0000000000007941 */ /* 0x000fea0003800200 */
.L_x_119:
        /* <DEDUP_REMOVED lines=19> */
.L_x_124:
[----:B------:R-:W-:Y:S05]  /*76a0*/  BSYNC B0 ;  /* 0x0000000000007941 */ /* 0x000fea0003800000 */
.L_x_123:
[----:B------:R-:W-:Y:S11]  /*76b0*/  ISETP.NE.AND P0, PT, R82, RZ, PT ;  /* 0x000000ff5200720c */ /* 0x000ff60003f05270 */
[----:B------:R-:W-:Y:S02]  /*76c0*/  @!UPT UIADD3 URZ, UPT, UPT, URZ, URZ, URZ ;  /* 0x000000fffffff290 */ /* 0x000fe4000fffe0ff */
[----:B------:R-:W-:Y:S05]  /*76d0*/  @P0 WARPSYNC.ALL ;  /* 0x0000000000000948 */ /* 0x000fea0003800000 */
[----:B------:R4:W1:Y:S04]  /*76e0*/  @P0 LDSM.16.M88.4 R40, [R39+UR48+0x200] ;  /* 0x000200302728083b */ /* 0x0008680008000200 */
[----:B------:R4:W1:Y:S02]  /*76f0*/  @P0 LDSM.16.M88.4 R48, [R0+0x200] ;  /* 0x000200000030083b */ /* 0x0008640000000200 */
.L_x_122:
[----:B------:R-:W-:Y:S05]  /*7700*/  BSYNC B1 ;  /* 0x0000000000017941 */ /* 0x000fea0003800000 */
.L_x_121:
[----:B----4-:R-:W-:Y:S05]  /*7710*/  VIADD R0, R34, 0x60 ;  /* 0x0000006022007836 */ /* 0x010fea0000000000 */
[----:B------:R-:W-:Y:S04]  /*7720*/  SHF.R.U32.HI R0, RZ, 0x15, R0 ;  /* 0x00000015ff007819 */ /* 0x000fe80000011600 */
[----:B------:R-:W-:Y:S11]  /*7730*/  LOP3.LUT P0, RZ, R0, 0x3, R65, 0x48, !PT ;  /* 0x0000000300ff7812 */ /* 0x000ff60007804841 */
[----:B------:R-:W-:Y:S02]  /*7740*/  @!UPT UIADD3 URZ, UPT, UPT, URZ, URZ, URZ ;  /* 0x000000fffffff290 */ /* 0x000fe4000fffe0ff */
[----:B------:R-:W-:Y:S05]  /*7750*/  @!P0 BRA `(.L_x_126) ;  /* 0x0000000000408947 */ /* 0x000fea0003800000 */
[----:B------:R-:W4:Y:S01]  /*7760*/  LDCU.64 UR8, c[0x4][0x70] ;  /* 0x01000e00ff0877ac */ /* 0x000f220008000a00 */
[----:B--2---:R-:W-:Y:S01]  /*7770*/  MOV R3, 0x0 ;  /* 0x0000000000037802 */ /* 0x004fe20000000f00 */
[----:B------:R-:W-:Y:S02]  /*7780*/  HFMA2 R12, -RZ, RZ, 0, 5.9604644775390625e-08 ;  /* 0x00000001ff0c7431 */ /* 0x000fe400000001ff */
[----:B------:R-:W-:Y:S02]  /*7790*/  IMAD.MOV.U32 R8, RZ, RZ, 0x192 ;  /* 0x00000192ff087424 */ /* 0x000fe400078e00ff */
[----:B------:R-:W-:Y:S01]  /*77a0*/  IMAD.MOV.U32 R13, RZ, RZ, RZ ;  /* 0x000000ffff0d7224 */ /* 0x000fe200078e00ff */
[----:B------:R-:W2:Y:S01]  /*77b0*/  LDCU.64 UR6, c[0x4][0x78] ;  /* 0x01000f00ff0677ac */ /* 0x000ea20008000a00 */
[----:B------:R-:W1:Y:S01]  /*77c0*/  LDC.64 R2, c[0x4][R3] ;  /* 0x0100000003027b82 */ /* 0x000e620000000a00 */
[----:B------:R-:W5:Y:S01]  /*77d0*/  LDCU.64 UR4, c[0x4][0x10] ;  /* 0x01000200ff0477ac */ /* 0x000f620008000a00 */
[----:B----4-:R-:W-:Y:S01]  /*77e0*/  MOV R5, UR9 ;  /* 0x0000000900057c02 */ /* 0x010fe20008000f00 */
[----:B------:R-:W-:Y:S01]  /*77f0*/  IMAD.U32 R4, RZ, RZ, UR8 ;  /* 0x00000008ff047e24 */ /* 0x000fe2000f8e00ff */
[----:B--2---:R-:W-:Y:S01]  /*7800*/  MOV R7, UR7 ;  /* 0x0000000700077c02 */ /* 0x004fe20008000f00 */
[----:B------:R-:W-:Y:S01]  /*7810*/  IMAD.U32 R6, RZ, RZ, UR6 ;  /* 0x00000006ff067e24 */ /* 0x000fe2000f8e00ff */
[----:B-----5:R-:W-:Y:S01]  /*7820*/  MOV R11, UR5 ;  /* 0x00000005000b7c02 */ /* 0x020fe20008000f00 */
[----:B------:R-:W-:Y:S02]  /*7830*/  IMAD.U32 R10, RZ, RZ, UR4 ;  /* 0x00000004ff0a7e24 */ /* 0x000fe4000f8e00ff */
[----:B------:R-:W-:Y:S07]  /*7840*/  LEPC R20, `(.L_x_126) ;  /* 0x000000001014794e */ /* 0x000fee0000000000 */
[----:B-1-3--:R-:W-:Y:S05]  /*7850*/  CALL.ABS.NOINC R2 ;  /* 0x0000000002007343 */ /* 0x00afea0003c00000 */
.L_x_126:
[----:B------:R-:W-:Y:S01]  /*7860*/  ISETP.NE.AND P0, PT, R72, RZ, PT ;  /* 0x000000ff4800720c */ /* 0x000fe20003f05270 */
[----:B------:R-:W-:Y:S05]  /*7870*/  WARPSYNC.ALL ;  /* 0x0000000000007948 */ /* 0x000fea0003800000 */
[----:B------:R-:W-:Y:S01]  /*7880*/  R2UR UR4, R34 ;  /* 0x00000000220472ca */ /* 0x000fe200000e0000 */
[----:B------:R-:W-:Y:S01]  /*7890*/  BSSY.RECONVERGENT B0, `(.L_x_127) ;  /* 0x0000052000007945 */ /* 0x000fe20003800200 */
[----:B------:R-:W-:Y:S02]  /*78a0*/  R2UR UR5, R79 ;  /* 0x000000004f0572ca */ /* 0x000fe400000e0000 */
[C---:B-1----:R-:W-:Y:S02]  /*78b0*/  SHF.L.U32 R20, R40.reuse, 0x10, RZ ;  /* 0x0000001028147819 */ /* 0x042fe400000006ff */
[----:B------:R-:W-:Y:S02]  /*78c0*/  LOP3.LUT R36, R40, 0xffff0000, RZ, 0xc0, !PT ;  /* 0xffff000028247812 */ /* 0x000fe400078ec0ff */
[C---:B------:R-:W-:Y:S02]  /*78d0*/  SHF.L.U32 R21, R41.reuse, 0x10, RZ ;  /* 0x0000001029157819 */ /* 0x040fe400000006ff */
[----:B------:R-:W-:Y:S02]  /*78e0*/  LOP3.LUT R38, R41, 0xffff0000, RZ, 0xc0, !PT ;  /* 0xffff000029267812 */ /* 0x000fe400078ec0ff */
[C---:B------:R-:W-:Y:S01]  /*78f0*/  SHF.L.U32 R37, R42.reuse, 0x10, RZ ;  /* 0x000000102a257819 */ /* 0x040fe200000006ff */
[----:B------:R-:W1:Y:S01]  /*7900*/  LDTM.16dp256bit.x4 R4, tmem[UR4+0x60] ;  /* 0x00006004000479ee */ /* 0x000e620008120000 */
[----:B------:R-:W-:Y:S01]  /*7910*/  LOP3.LUT R40, R42, 0xffff0000, RZ, 0xc0, !PT ;  /* 0xffff00002a287812 */ /* 0x000fe200078ec0ff */
[----:B------:R-:W-:Y:S01]  /*7920*/  NOP ;  /* 0x0000000000007918 */ /* 0x000fe20000000000 */
[C---:B------:R-:W-:Y:S01]  /*7930*/  SHF.L.U32 R39, R43.reuse, 0x10, RZ ;  /* 0x000000102b277819 */ /* 0x040fe200000006ff */
[----:B------:R-:W-:Y:S01]  /*7940*/  UIADD3 UR5, UPT, UPT, UR5, 0x110, URZ ;  /* 0x0000011005057890 */ /* 0x000fe2000fffe0ff */
[----:B------:R-:W-:Y:S02]  /*7950*/  LOP3.LUT R41, R43, 0xffff0000, RZ, 0xc0, !PT ;  /* 0xffff00002b297812 */ /* 0x000fe400078ec0ff */
[C---:B------:R-:W-:Y:S01]  /*7960*/  SHF.L.U32 R42, R48.reuse, 0x10, RZ ;  /* 0x00000010302a7819 */ /* 0x040fe200000006ff */
[----:B------:R-:W-:Y:S01]  /*7970*/  UPRMT UR5, UR37, 0x654, UR5 ;  /* 0x0000065425057896 */ /* 0x000fe20008000005 */
[----:B------:R-:W-:Y:S02]  /*7980*/  LOP3.LUT R43, R48, 0xffff0000, RZ, 0xc0, !PT ;  /* 0xffff0000302b7812 */ /* 0x000fe400078ec0ff */
[C---:B------:R-:W-:Y:S02]  /*7990*/  SHF.L.U32 R44, R49.reuse, 0x10, RZ ;  /* 0x00000010312c7819 */ /* 0x040fe400000006ff */
[----:B------:R-:W-:Y:S02]  /*79a0*/  LOP3.LUT R46, R49, 0xffff0000, RZ, 0xc0, !PT ;  /* 0xffff0000312e7812 */ /* 0x000fe400078ec0ff */
[C---:B------:R-:W-:Y:S02]  /*79b0*/  SHF.L.U32 R45, R50.reuse, 0x10, RZ ;  /* 0x00000010322d7819 */ /* 0x040fe400000006ff */
[----:B-1----:R-:W-:Y:S01]  /*79c0*/  SYNCS.ARRIVE.TRANS64.RED.A1T0 RZ, [UR5], RZ ;  /* 0x000000ffffff79a7 */ /* 0x002fe20008100405 */
[----:B------:R-:W-:Y:S02]  /*79d0*/  LOP3.LUT R48, R50, 0xffff0000, RZ, 0xc0, !PT ;  /* 0xffff000032307812 */ /* 0x000fe400078ec0ff */
[C---:B------:R-:W-:Y:S02]  /*79e0*/  SHF.L.U32 R47, R51.reuse, 0x10, RZ ;  /* 0x00000010332f7819 */ /* 0x040fe400000006ff */
[----:B------:R-:W-:Y:S01]  /*79f0*/  LOP3.LUT R50, R51, 0xffff0000, RZ, 0xc0, !PT ;  /* 0xffff000033327812 */ /* 0x000fe200078ec0ff */
[C---:B------:R-:W-:Y:S01]  /*7a00*/  FMUL R4, R33.reuse, R4 ;  /* 0x0000000421047220 */ /* 0x040fe20000400000 */
[C---:B------:R-:W-:Y:S01]  /*7a10*/  FMUL R5, R33.reuse, R5 ;  /* 0x0000000521057220 */ /* 0x040fe20000400000 */
[C---:B------:R-:W-:Y:S01]  /*7a20*/  FMUL R6, R33.reuse, R6 ;  /* 0x0000000621067220 */ /* 0x040fe20000400000 */
[----:B------:R-:W-:Y:S01]  /*7a30*/  FMUL R7, R33, R7 ;  /* 0x0000000721077220 */ /* 0x000fe20000400000 */
[C---:B------:R-:W-:Y:S01]  /*7a40*/  FFMA R4, R35.reuse, R20, R4 ;  /* 0x0000001423047223 */ /* 0x040fe20000000004 */
[C---:B------:R-:W-:Y:S01]  /*7a50*/  FFMA R5, R35.reuse, R36, R5 ;  /* 0x0000002423057223 */ /* 0x040fe20000000005 */
[C---:B------:R-:W-:Y:S01]  /*7a60*/  FFMA R6, R35.reuse, R21, R6 ;  /* 0x0000001523067223 */ /* 0x040fe20000000006 */
[----:B------:R-:W-:Y:S01]  /*7a70*/  FFMA R7, R35, R38, R7 ;  /* 0x0000002623077223 */ /* 0x000fe20000000007 */
[C---:B------:R-:W-:Y:S01]  /*7a80*/  FMUL R8, R33.reuse, R8 ;  /* 0x0000000821087220 */ /* 0x040fe20000400000 */
[----:B------:R-:W-:Y:S01]  /*7a90*/  FMUL R9, R33, R9 ;  /* 0x0000000921097220 */ /* 0x000fe20000400000 */
[----:B---3--:R-:W-:Y:S01]  /*7aa0*/  F2FP.BF16.F32.PACK_AB R80, R5, R4 ;  /* 0x000000040550723e */ /* 0x008fe200000010ff */
[----:B------:R-:W-:Y:S01]  /*7ab0*/  FMUL R0, R33, R10 ;  /* 0x0000000a21007220 */ /* 0x000fe20000400000 */
[----:B------:R-:W-:Y:S01]  /*7ac0*/  F2FP.BF16.F32.PACK_AB R81, R7, R6 ;  /* 0x000000060751723e */ /* 0x000fe200000010ff */
[C---:B------:R-:W-:Y:S01]  /*7ad0*/  FFMA R8, R35.reuse, R37, R8 ;  /* 0x0000002523087223 */ /* 0x040fe20000000008 */
[----:B------:R-:W-:Y:S01]  /*7ae0*/  FFMA R9, R35, R40, R9 ;  /* 0x0000002823097223 */ /* 0x000fe20000000009 */
[C---:B------:R-:W-:Y:S01]  /*7af0*/  FMUL R2, R33.reuse, R11 ;  /* 0x0000000b21027220 */ /* 0x040fe20000400000 */
[C---:B--2---:R-:W-:Y:S01]  /*7b00*/  FMUL R3, R33.reuse, R12 ;  /* 0x0000000c21037220 */ /* 0x044fe20000400000 */
[----:B------:R-:W-:Y:S01]  /*7b10*/  FMUL R10, R33, R13 ;  /* 0x0000000d210a7220 */ /* 0x000fe20000400000 */
[----:B------:R-:W-:Y:S01]  /*7b20*/  FFMA R0, R35, R39, R0 ;  /* 0x0000002723007223 */ /* 0x000fe20000000000 */
        /* <DEDUP_REMOVED lines=40> */
.L_x_128:
[----:B------:R-:W-:Y:S05]  /*7db0*/  BSYNC.RECONVERGENT B0 ;  /* 0x0000000000007941 */ /* 0x000fea0003800200 */
.L_x_127:
[----:B------:R-:W-:Y:S01]  /*7dc0*/  BAR.SYNC.DEFER_BLOCKING 0x1, 0x80 ;  /* 0x0042000000007b1d */ /* 0x000fe20000010000 */
[----:B------:R-:W-:Y:S01]  /*7dd0*/  UISETP.NE.AND UP0, UPT, UR49, -0x4, UPT ;  /* 0xfffffffc3100788c */ /* 0x000fe2000bf05270 */
[----:B------:R-:W-:Y:S08]  /*7de0*/  IADD3 R0, PT, PT, R30, 0x1, RZ ;  /* 0x000000011e007810 */ /* 0x000ff00007ffe0ff */
[----:B------:R-:W-:Y:S05]  /*7df0*/  BRA.U !UP0, `(.L_x_129) ;  /* 0x0000000108287547 */ /* 0x000fea000b800000 */
[----:B------:R-:W-:Y:S01]  /*7e00*/  ISETP.NE.AND P0, PT, R76, RZ, PT ;  /* 0x000000ff4c00720c */ /* 0x000fe20003f05270 */
[----:B------:R-:W-:Y:S01]  /*7e10*/  IMAD.U32 R3, RZ, RZ, UR51 ;  /* 0x00000033ff037e24 */ /* 0x000fe2000f8e00ff */
[----:B------:R-:W-:Y:S01]  /*7e20*/  UIADD3 UR51, UPT, UPT, UR51, 0x1, URZ ;  /* 0x0000000133337890 */ /* 0x000fe2000fffe0ff */
[----:B------:R-:W-:Y:S03]  /*7e30*/  IMAD.U32 R2, RZ, RZ, UR37 ;  /* 0x00000025ff027e24 */ /* 0x000fe6000f8e00ff */
[----:B------:R-:W-:Y:S04]  /*7e40*/  UISETP.NE.AND UP0, UPT, UR51, 0x4, UPT ;  /* 0x000000043300788c */ /* 0x000fe8000bf05270 */
[----:B------:R-:W-:Y:S03]  /*7e50*/  USEL UR51, UR51, URZ, UP0 ;  /* 0x000000ff33337287 */ /* 0x000fe60008000000 */
[----:B------:R-:W-:Y:S05]  /*7e60*/  @P0 LEA R3, R3, UR48, 0x3 ;  /* 0x0000003003030c11 */ /* 0x000fea000f8e18ff */
[----:B------:R-:W-:Y:S05]  /*7e70*/  @P0 VIADD R3, R3, 0xa0 ;  /* 0x000000a003030836 */ /* 0x000fea0000000000 */
[----:B------:R-:W-:Y:S04]  /*7e80*/  @P0 PRMT R2, R2, 0x654, R3 ;  /* 0x0000065402020816 */ /* 0x000fe80000000003 */
[----:B------:R2:W-:Y:S03]  /*7e90*/  @P0 SYNCS.ARRIVE.TRANS64.RED.A1T0 RZ, [R2+URZ], RZ ;  /* 0x000000ff02ff09a7 */ /* 0x0005e600081004ff */
.L_x_129:
[----:B------:R-:W-:Y:S01]  /*7ea0*/  ISETP.NE.AND P2, PT, R73, RZ, PT ;  /* 0x000000ff4900720c */ /* 0x000fe20003f45270 */
[----:B------:R-:W-:Y:S01]  /*7eb0*/  UIADD3 UR49, UPT, UPT, UR49, 0x4, URZ ;  /* 0x0000000431317890 */ /* 0x000fe2000fffe0ff */
[----:B------:R-:W-:Y:S01]  /*7ec0*/  ISETP.NE.AND P0, PT, R75, 0x2, PT ;  /* 0x000000024b00780c */ /* 0x000fe20003f05270 */
[----:B------:R-:W-:Y:S01]  /*7ed0*/  IMAD.IADD R20, R29, 0x1, R58 ;  /* 0x000000011d147824 */ /* 0x000fe200078e023a */
[----:B------:R-:W-:Y:S01]  /*7ee0*/  ISETP.NE.AND P1, PT, R0, 0x4, PT ;  /* 0x000000040000780c */ /* 0x000fe20003f25270 */
[----:B------:R-:W-:Y:S01]  /*7ef0*/  IMAD.IADD R21, R31, 0x1, R60 ;  /* 0x000000011f157824 */ /* 0x000fe200078e023c */
[----:B------:R-:W-:Y:S02]  /*7f00*/  SEL R3, RZ, 0x1, P0 ;  /* 0x00000001ff037807 */ /* 0x000fe40000000000 */
[----:B--2---:R-:W-:Y:S02]  /*7f10*/  SEL R2, RZ, 0x1, P1 ;  /* 0x00000001ff027807 */ /* 0x004fe40000800000 */
[----:B------:R-:W-:Y:S02]  /*7f20*/  LOP3.LUT R68, R68, R3, RZ, 0x3c, !PT ;  /* 0x0000000344447212 */ /* 0x000fe400078e3cff */
[----:B------:R-:W-:Y:S02]  /*7f30*/  LOP3.LUT R69, R69, R2, RZ, 0x3c, !PT ;  /* 0x0000000245457212 */ /* 0x000fe400078e3cff */
[----:B------:R-:W-:Y:S02]  /*7f40*/  @P2 R2UR UR36, R67 ;  /* 0x00000000432422ca */ /* 0x000fe400000e0000 */
[----:B------:R-:W-:Y:S02]  /*7f50*/  SEL R75, R75, RZ, P0 ;  /* 0x000000ff4b4b7207 */ /* 0x000fe40000000000 */
[----:B------:R-:W-:Y:S01]  /*7f60*/  SEL R30, R0, RZ, P1 ;  /* 0x000000ff001e7207 */ /* 0x000fe20000800000 */
[----:B------:R-:W-:Y:S10]  /*7f70*/  @P2 BRA `(.L_x_130) ;  /* 0xffffffd000182947 */ /* 0x000ff4000383ffff */
[----:B------:R-:W-:-:S09]  /*7f80*/  UISETP.NE.AND UP0, UPT, UR50, URZ, UPT ;  /* 0x000000ff3200728c */ /* 0x000fd2000bf05270 */
[----:B------:R-:W-:Y:S05]  /*7f90*/  BRA.U !UP0, `(.L_x_131) ;  /* 0x0000000108487547 */ /* 0x000fea000b800000 */
[----:B------:R-:W2:Y:S02]  /*7fa0*/  LDCU.64 UR4, c[0x0][0x890] ;  /* 0x00011200ff0477ac */ /* 0x000ea40008000a00 */
[----:B--2---:R-:W-:-:S04]  /*7fb0*/  UISETP.NE.U32.AND UP0, UPT, UR4, URZ, UPT ;  /* 0x000000ff0400728c */ /* 0x004fc8000bf05070 */
[----:B------:R-:W-:-:S09]  /*7fc0*/  UISETP.NE.AND.EX UP0, UPT, UR5, URZ, UPT, UP0 ;  /* 0x000000ff0500728c */ /* 0x000fd2000bf05300 */
[----:B------:R-:W-:Y:S05]  /*7fd0*/  BRA.U UP0, `(.L_x_132) ;  /* 0x00000001000c7547 */ /* 0x000fea000b800000 */
[----:B------:R-:W-:-:S13]  /*7fe0*/  FSETP.NEU.AND P0, PT, R35, RZ, PT ;  /* 0x000000ff2300720b */ /* 0x000fda0003f0d000 */
[----:B------:R-:W-:Y:S05]  /*7ff0*/  @!P0 EXIT ;  /* 0x000000000000894d */ /* 0x000fea0003800000 */
[----:B------:R-:W-:Y:S05]  /*8000*/  BRA `(.L_x_131) ;  /* 0x00000000002c7947 */ /* 0x000fea0003800000 */
.L_x_132:
[----:B------:R-:W-:Y:S01]  /*8010*/  ISETP.NE.AND P0, PT, R74, RZ, PT ;  /* 0x000000ff4a00720c */ /* 0x000fe20003f05270 */
[----:B------:R-:W-:-:S12]  /*8020*/  BSSY.RECONVERGENT B0, `(.L_x_131) ;  /* 0x0000009000007945 */ /* 0x000fd80003800200 */
[----:B------:R-:W-:Y:S05]  /*8030*/  @P0 BRA `(.L_x_133) ;  /* 0x0000000000140947 */ /* 0x000fea0003800000 */
[----:B------:R-:W2:Y:S02]  /*8040*/  LDCU.64 UR4, c[0x0][0x888] ;  /* 0x00011100ff0477ac */ /* 0x000ea40008000a00 */
[----:B--2---:R-:W-:-:S04]  /*8050*/  ISETP.NE.U32.AND P0, PT, RZ, UR4, PT ;  /* 0x00000004ff007c0c */ /* 0x004fc8000bf05070 */
[----:B------:R-:W-:-:S13]  /*8060*/  ISETP.NE.AND.EX P0, PT, RZ, UR5, PT, P0 ;  /* 0x00000005ff007c0c */ /* 0x000fda000bf05300 */
[----:B------:R-:W-:Y:S05]  /*8070*/  @!P0 EXIT ;  /* 0x000000000000894d */ /* 0x000fea0003800000 */
[----:B------:R-:W-:Y:S05]  /*8080*/  BRA `(.L_x_134) ;  /* 0x0000000000087947 */ /* 0x000fea0003800000 */
.L_x_133:
[----:B------:R-:W-:-:S13]  /*8090*/  FSETP.NEU.AND P0, PT, R35, RZ, PT ;  /* 0x000000ff2300720b */ /* 0x000fda0003f0d000 */
[----:B------:R-:W-:Y:S05]  /*80a0*/  @!P0 EXIT ;  /* 0x000000000000894d */ /* 0x000fea0003800000 */
.L_x_134:
[----:B------:R-:W-:Y:S05]  /*80b0*/  BSYNC.RECONVERGENT B0 ;  /* 0x0000000000007941 */ /* 0x000fea0003800200 */
.L_x_131:
[----:B------:R-:W-:Y:S01]  /*80c0*/  ULEA UR4, UR51, UR48, 0x3 ;  /* 0x0000003033047291 */ /* 0x000fe2000f8e18ff */
[----:B------:R-:W-:-:S04]  /*80d0*/  DEPBAR.LE SB0, 0x0 ;  /* 0x000080000000791a */ /* 0x000fc80000000000 */
[----:B------:R-:W-:-:S04]  /*80e0*/  UIADD3 UR4, UPT, UPT, UR4, 0xa0, URZ ;  /* 0x000000a004047890 */ /* 0x000fc8000fffe0ff */
[----:B------:R-:W-:-:S09]  /*80f0*/  UPRMT UR4, UR37, 0x654, UR4 ;  /* 0x0000065425047896 */ /* 0x000fd20008000004 */
[----:B------:R-:W-:Y:S01]  /*8100*/  SYNCS.ARRIVE.TRANS64.RED.A1T0 RZ, [UR4], RZ ;  /* 0x000000ffffff79a7 */ /* 0x000fe20008100404 */
[----:B------:R-:W-:Y:S05]  /*8110*/  EXIT ;  /* 0x000000000000794d */ /* 0x000fea0003800000 */
.L_x_19:
[----:B--2---:R2:W1:Y:S02]  /*8120*/  SYNCS.PHASECHK.TRANS64.TRYWAIT P0, [R3+URZ+0x140], R2 ;  /* 0x00014002030075a7 */ /* 0x00446400080011ff */
[----:B-1----:R-:W-:Y:S05]  /*8130*/  @!P0 NANOSLEEP.SYNCS 0x989680 ;  /* 0x009896800000895d */ /* 0x002fea0003900000 */
[----:B------:R-:W1:Y:S02]  /*8140*/  @!P0 SYNCS.PHASECHK.TRANS64 P0, [R3+URZ+0x140], R2 ;  /* 0x00014002030085a7 */ /* 0x000e6400080010ff */
[----:B-1----:R-:W-:Y:S05]  /*8150*/  @!P0 BRA `(.L_x_19) ;  /* 0xfffffffc00f08947 */ /* 0x002fea000383ffff */
[----:B------:R-:W-:Y:S05]  /*8160*/  BRA `(.L_x_135) ;  /* 0xffffff9400407947 */ /* 0x000fea000383ffff */
.L_x_22:
[----:B-1----:R-:W-:-:S07]  /*8170*/  MOV R2, UR33 ;  /* 0x0000002100027c02 */ /* 0x002fce0008000f00 */
.L_x_136:
[----:B-1----:R1:W2:Y:S02]  /*8180*/  SYNCS.PHASECHK.TRANS64.TRYWAIT P0, [R2+URZ+0x40], R5 ;  /* 0x00004005020075a7 */ /* 0x0022a400080011ff */
[----:B--2---:R-:W-:Y:S05]  /*8190*/  @!P0 NANOSLEEP.SYNCS 0x989680 ;  /* 0x009896800000895d */ /* 0x004fea0003900000 */
[----:B------:R-:W2:Y:S02]  /*81a0*/  @!P0 SYNCS.PHASECHK.TRANS64 P0, [R2+URZ+0x40], R5 ;  /* 0x00004005020085a7 */ /* 0x000ea400080010ff */
[----:B--2---:R-:W-:Y:S05]  /*81b0*/  @!P0 BRA `(.L_x_136) ;  /* 0xfffffffc00f08947 */ /* 0x004fea000383ffff */
[----:B------:R-:W-:Y:S05]  /*81c0*/  BRA `(.L_x_21) ;  /* 0xffffff9400907947 */ /* 0x000fea000383ffff */
.L_x_28:
[----:B-1----:R-:W-:-:S07]  /*81d0*/  MOV R2, UR17 ;  /* 0x0000001100027c02 */ /* 0x002fce0008000f00 */
.L_x_137:
[----:B-1----:R1:W2:Y:S02]  /*81e0*/  SYNCS.PHASECHK.TRANS64.TRYWAIT P0, [R2+URZ+0x40], R5 ;  /* 0x00004005020075a7 */ /* 0x0022a400080011ff */
[----:B--2---:R-:W-:Y:S05]  /*81f0*/  @!P0 NANOSLEEP.SYNCS 0x989680 ;  /* 0x009896800000895d */ /* 0x004fea0003900000 */
[----:B------:R-:W2:Y:S02]  /*8200*/  @!P0 SYNCS.PHASECHK.TRANS64 P0, [R2+URZ+0x40], R5 ;  /* 0x00004005020085a7 */ /* 0x000ea400080010ff */
[----:B--2---:R-:W-:Y:S05]  /*8210*/  @!P0 BRA `(.L_x_137) ;  /* 0xfffffffc00f08947 */ /* 0x004fea000383ffff */
[----:B------:R-:W-:Y:S05]  /*8220*/  BRA `(.L_x_27) ;  /* 0xffffff9800387947 */ /* 0x000fea000383ffff */
.L_x_32:
[----:B-1----:R1:W2:Y:S02]  /*8230*/  SYNCS.PHASECHK.TRANS64.TRYWAIT P0, [R2+URZ+0xd0], R3 ;  /* 0x0000d003020075a7 */ /* 0x0022a400080011ff */
[----:B--2---:R-:W-:Y:S05]  /*8240*/  @!P0 NANOSLEEP.SYNCS 0x989680 ;  /* 0x009896800000895d */ /* 0x004fea0003900000 */
[----:B------:R-:W2:Y:S02]  /*8250*/  @!P0 SYNCS.PHASECHK.TRANS64 P0, [R2+URZ+0xd0], R3 ;  /* 0x0000d003020085a7 */ /* 0x000ea400080010ff */
[----:B--2---:R-:W-:Y:S05]  /*8260*/  @!P0 BRA `(.L_x_32) ;  /* 0xfffffffc00f08947 */ /* 0x004fea000383ffff */
[----:B------:R-:W-:Y:S05]  /*8270*/  BRA `(.L_x_138) ;  /* 0xffffff9800c87947 */ /* 0x000fea000383ffff */
.L_x_36:
[----:B----4-:R-:W-:-:S07]  /*8280*/  MOV R0, UR5 ;  /* 0x0000000500007c02 */ /* 0x010fce0008000f00 */
.L_x_139:
[----:B-1----:R1:W2:Y:S02]  /*8290*/  SYNCS.PHASECHK.TRANS64.TRYWAIT P0, [R0+URZ], R3 ;  /* 0x00000003000075a7 */ /* 0x0022a400080011ff */
[----:B--2---:R-:W-:Y:S05]  /*82a0*/  @!P0 NANOSLEEP.SYNCS 0x989680 ;  /* 0x009896800000895d */ /* 0x004fea0003900000 */
[----:B------:R-:W2:Y:S02]  /*82b0*/  @!P0 SYNCS.PHASECHK.TRANS64 P0, [R0+URZ], R3 ;  /* 0x00000003000085a7 */ /* 0x000ea400080010ff */
[----:B--2---:R-:W-:Y:S05]  /*82c0*/  @!P0 BRA `(.L_x_139) ;  /* 0xfffffffc00f08947 */ /* 0x004fea000383ffff */
[----:B------:R-:W-:Y:S05]  /*82d0*/  BRA `(.L_x_140) ;  /* 0xffffffa000387947 */ /* 0x000fea000383ffff */
.L_x_37:
[----:B----4-:R-:W-:-:S07]  /*82e0*/  MOV R0, UR5 ;  /* 0x0000000500007c02 */ /* 0x010fce0008000f00 */
.L_x_141:
[----:B-1----:R1:W2:Y:S02]  /*82f0*/  SYNCS.PHASECHK.TRANS64.TRYWAIT P0, [R0+URZ], R3 ;  /* 0x00000003000075a7 */ /* 0x0022a400080011ff */
[----:B--2---:R-:W-:Y:S05]  /*8300*/  @!P0 NANOSLEEP.SYNCS 0x989680 ;  /* 0x009896800000895d */ /* 0x004fea0003900000 */
[----:B------:R-:W2:Y:S02]  /*8310*/  @!P0 SYNCS.PHASECHK.TRANS64 P0, [R0+URZ], R3 ;  /* 0x00000003000085a7 */ /* 0x000ea400080010ff */
[----:B--2---:R-:W-:Y:S05]  /*8320*/  @!P0 BRA `(.L_x_141) ;  /* 0xfffffffc00f08947 */ /* 0x004fea000383ffff */
[----:B------:R-:W-:Y:S05]  /*8330*/  BRA `(.L_x_142) ;  /* 0xffffffa000447947 */ /* 0x000fea000383ffff */
.L_x_38:
[----:B----4-:R-:W-:-:S07]  /*8340*/  MOV R0, UR5 ;  /* 0x0000000500007c02 */ /* 0x010fce0008000f00 */
.L_x_143:
[----:B-1----:R1:W2:Y:S02]  /*8350*/  SYNCS.PHASECHK.TRANS64.TRYWAIT P0, [R0+URZ], R3 ;  /* 0x00000003000075a7 */ /* 0x0022a400080011ff */
[----:B--2---:R-:W-:Y:S05]  /*8360*/  @!P0 NANOSLEEP.SYNCS 0x989680 ;  /* 0x009896800000895d */ /* 0x004fea0003900000 */
[----:B------:R-:W2:Y:S02]  /*8370*/  @!P0 SYNCS.PHASECHK.TRANS64 P0, [R0+URZ], R3 ;  /* 0x00000003000085a7 */ /* 0x000ea400080010ff */
[----:B--2---:R-:W-:Y:S05]  /*8380*/  @!P0 BRA `(.L_x_143) ;  /* 0xfffffffc00f08947 */ /* 0x004fea000383ffff */
[----:B------:R-:W-:Y:S05]  /*8390*/  BRA `(.L_x_144) ;  /* 0xffffffa000507947 */ /* 0x000fea000383ffff */
.L_x_39:
[----:B----4-:R-:W-:-:S07]  /*83a0*/  MOV R0, UR5 ;  /* 0x0000000500007c02 */ /* 0x010fce0008000f00 */
.L_x_145:
[----:B-1----:R1:W2:Y:S02]  /*83b0*/  SYNCS.PHASECHK.TRANS64.TRYWAIT P0, [R0+URZ], R3 ;  /* 0x00000003000075a7 */ /* 0x0022a400080011ff */
[----:B--2---:R-:W-:Y:S05]  /*83c0*/  @!P0 NANOSLEEP.SYNCS 0x989680 ;  /* 0x009896800000895d */ /* 0x004fea0003900000 */
[----:B------:R-:W2:Y:S02]  /*83d0*/  @!P0 SYNCS.PHASECHK.TRANS64 P0, [R0+URZ], R3 ;  /* 0x00000003000085a7 */ /* 0x000ea400080010ff */
[----:B--2---:R-:W-:Y:S05]  /*83e0*/  @!P0 BRA `(.L_x_145) ;  /* 0xfffffffc00f08947 */ /* 0x004fea000383ffff */
[----:B------:R-:W-:Y:S05]  /*83f0*/  BRA `(.L_x_146) ;  /* 0xffffffa0005c7947 */ /* 0x000fea000383ffff */
.L_x_40:
[----:B----4-:R-:W-:-:S07]  /*8400*/  MOV R0, UR5 ;  /* 0x0000000500007c02 */ /* 0x010fce0008000f00 */
.L_x_147:
[----:B-1----:R1:W2:Y:S02]  /*8410*/  SYNCS.PHASECHK.TRANS64.TRYWAIT P0, [R0+URZ], R3 ;  /* 0x00000003000075a7 */ /* 0x0022a400080011ff */
[----:B--2---:R-:W-:Y:S05]  /*8420*/  @!P0 NANOSLEEP.SYNCS 0x989680 ;  /* 0x009896800000895d */ /* 0x004fea0003900000 */
[----:B------:R-:W2:Y:S02]  /*8430*/  @!P0 SYNCS.PHASECHK.TRANS64 P0, [R0+URZ], R3 ;  /* 0x00000003000085a7 */ /* 0x000ea400080010ff */
[----:B--2---:R-:W-:Y:S05]  /*8440*/  @!P0 BRA `(.L_x_147) ;  /* 0xfffffffc00f08947 */ /* 0x004fea000383ffff */
[----:B------:R-:W-:Y:S05]  /*8450*/  BRA `(.L_x_148) ;  /* 0xffffffa000687947 */ /* 0x000fea000383ffff */
.L_x_41:
[----:B----4-:R-:W-:-:S07]  /*8460*/  MOV R0, UR5 ;  /* 0x0000000500007c02 */ /* 0x010fce0008000f00 */
.L_x_149:
[----:B-1----:R1:W2:Y:S02]  /*8470*/  SYNCS.PHASECHK.TRANS64.TRYWAIT P0, [R0+URZ], R3 ;  /* 0x00000003000075a7 */ /* 0x0022a400080011ff */
[----:B--2---:R-:W-:Y:S05]  /*8480*/  @!P0 NANOSLEEP.SYNCS 0x989680 ;  /* 0x009896800000895d */ /* 0x004fea0003900000 */
[----:B------:R-:W2:Y:S02]  /*8490*/  @!P0 SYNCS.PHASECHK.TRANS64 P0, [R0+URZ], R3 ;  /* 0x00000003000085a7 */ /* 0x000ea400080010ff */
[----:B--2---:R-:W-:Y:S05]  /*84a0*/  @!P0 BRA `(.L_x_149) ;  /* 0xfffffffc00f08947 */ /* 0x004fea000383ffff */
[----:B------:R-:W-:Y:S05]  /*84b0*/  BRA `(.L_x_150) ;  /* 0xffffffa000747947 */ /* 0x000fea000383ffff */
.L_x_42:
[----:B----4-:R-:W-:-:S07]  /*84c0*/  MOV R0, UR5 ;  /* 0x0000000500007c02 */ /* 0x010fce0008000f00 */
.L_x_151:
[----:B-1----:R1:W2:Y:S02]  /*84d0*/  SYNCS.PHASECHK.TRANS64.TRYWAIT P0, [R0+URZ], R3 ;  /* 0x00000003000075a7 */ /* 0x0022a400080011ff */
[----:B--2---:R-:W-:Y:S05]  /*84e0*/  @!P0 NANOSLEEP.SYNCS 0x989680 ;  /* 0x009896800000895d */ /* 0x004fea0003900000 */
[----:B------:R-:W2:Y:S02]  /*84f0*/  @!P0 SYNCS.PHASECHK.TRANS64 P0, [R0+URZ], R3 ;  /* 0x00000003000085a7 */ /* 0x000ea400080010ff */
[----:B--2---:R-:W-:Y:S05]  /*8500*/  @!P0 BRA `(.L_x_151) ;  /* 0xfffffffc00f08947 */ /* 0x004fea000383ffff */
[----:B------:R-:W-:Y:S05]  /*8510*/  BRA `(.L_x_152) ;  /* 0xffffffa000807947 */ /* 0x000fea000383ffff */
.L_x_45:
[----:B-1----:R1:W2:Y:S02]  /*8520*/  SYNCS.PHASECHK.TRANS64.TRYWAIT P0, [R0+URZ+0x130], R5 ;  /* 0x00013005000075a7 */ /* 0x0022a400080011ff */
[----:B--2---:R-:W-:Y:S05]  /*8530*/  @!P0 NANOSLEEP.SYNCS 0x989680 ;  /* 0x009896800000895d */ /* 0x004fea0003900000 */
[----:B------:R-:W2:Y:S02]  /*8540*/  @!P0 SYNCS.PHASECHK.TRANS64 P0, [R0+URZ+0x130], R5 ;  /* 0x00013005000085a7 */ /* 0x000ea400080010ff */
[----:B--2---:R-:W-:Y:S05]  /*8550*/  @!P0 BRA `(.L_x_45) ;  /* 0xfffffffc00f08947 */ /* 0x004fea000383ffff */
[----:B------:R-:W-:Y:S05]  /*8560*/  BRA `(.L_x_153) ;  /* 0xffffffa000dc7947 */ /* 0x000fea000383ffff */
.L_x_46:
[----:B------:R-:W-:-:S07]  /*8570*/  MOV R0, UR5 ;  /* 0x0000000500007c02 */ /* 0x000fce0008000f00 */
.L_x_154:
[----:B-1----:R1:W2:Y:S02]  /*8580*/  SYNCS.PHASECHK.TRANS64.TRYWAIT P0, [R0+URZ+0xe0], R5 ;  /* 0x0000e005000075a7 */ /* 0x0022a400080011ff */
[----:B--2---:R-:W-:Y:S05]  /*8590*/  @!P0 NANOSLEEP.SYNCS 0x989680 ;  /* 0x009896800000895d */ /* 0x004fea0003900000 */
[----:B------:R-:W2:Y:S02]  /*85a0*/  @!P0 SYNCS.PHASECHK.TRANS64 P0, [R0+URZ+0xe0], R5 ;  /* 0x0000e005000085a7 */ /* 0x000ea400080010ff */
[----:B--2---:R-:W-:Y:S05]  /*85b0*/  @!P0 BRA `(.L_x_154) ;  /* 0xfffffffc00f08947 */ /* 0x004fea000383ffff */
[----:B------:R-:W-:Y:S05]  /*85c0*/  BRA `(.L_x_155) ;  /* 0xffffffa000ec7947 */ /* 0x000fea000383ffff */
.L_x_47:
[----:B-1----:R1:W2:Y:S02]  /*85d0*/  SYNCS.PHASECHK.TRANS64.TRYWAIT P1, [R0+URZ+0xd0], R5 ;  /* 0x0000d005000075a7 */ /* 0x0022a400080211ff */
[----:B--2---:R-:W-:Y:S05]  /*85e0*/  @!P1 NANOSLEEP.SYNCS 0x989680 ;  /* 0x009896800000995d */ /* 0x004fea0003900000 */
[----:B------:R-:W2:Y:S02]  /*85f0*/  @!P1 SYNCS.PHASECHK.TRANS64 P1, [R0+URZ+0xd0], R5 ;  /* 0x0000d005000095a7 */ /* 0x000ea400080210ff */
[----:B--2---:R-:W-:Y:S05]  /*8600*/  @!P1 BRA `(.L_x_47) ;  /* 0xfffffffc00f09947 */ /* 0x004fea000383ffff */
[----:B------:R-:W-:Y:S05]  /*8610*/  BRA `(.L_x_156) ;  /* 0xffffffa4001c7947 */ /* 0x000fea000383ffff */
.L_x_50:
[----:B------:R-:W-:-:S07]  /*8620*/  MOV R0, UR5 ;  /* 0x0000000500007c02 */ /* 0x000fce0008000f00 */
.L_x_157:
[----:B-1----:R1:W2:Y:S02]  /*8630*/  SYNCS.PHASECHK.TRANS64.TRYWAIT P0, [R0+URZ+0xe0], R3 ;  /* 0x0000e003000075a7 */ /* 0x0022a400080011ff */
[----:B--2---:R-:W-:Y:S05]  /*8640*/  @!P0 NANOSLEEP.SYNCS 0x989680 ;  /* 0x009896800000895d */ /* 0x004fea0003900000 */
[----:B------:R-:W2:Y:S02]  /*8650*/  @!P0 SYNCS.PHASECHK.TRANS64 P0, [R0+URZ+0xe0], R3 ;  /* 0x0000e003000085a7 */ /* 0x000ea400080010ff */
[----:B--2---:R-:W-:Y:S05]  /*8660*/  @!P0 BRA `(.L_x_157) ;  /* 0xfffffffc00f08947 */ /* 0x004fea000383ffff */
[----:B------:R-:W-:Y:S05]  /*8670*/  BRA `(.L_x_49) ;  /* 0xffffffa400707947 */ /* 0x000fea000383ffff */
.L_x_57:
[----:B-1----:R1:W2:Y:S02]  /*8680*/  SYNCS.PHASECHK.TRANS64.TRYWAIT P1, [R0+URZ+0xd0], R5 ;  /* 0x0000d005000075a7 */ /* 0x0022a400080211ff */
[----:B--2---:R-:W-:Y:S05]  /*8690*/  @!P1 NANOSLEEP.SYNCS 0x989680 ;  /* 0x009896800000995d */ /* 0x004fea0003900000 */
[----:B------:R-:W2:Y:S02]  /*86a0*/  @!P1 SYNCS.PHASECHK.TRANS64 P1, [R0+URZ+0xd0], R5 ;  /* 0x0000d005000095a7 */ /* 0x000ea400080210ff */
[----:B--2---:R-:W-:Y:S05]  /*86b0*/  @!P1 BRA `(.L_x_57) ;  /* 0xfffffffc00f09947 */ /* 0x004fea000383ffff */
[----:B------:R-:W-:Y:S05]  /*86c0*/  BRA `(.L_x_158) ;  /* 0xffffffa800e07947 */ /* 0x000fea000383ffff */
.L_x_58:
[----:B------:R-:W-:-:S07]  /*86d0*/  MOV R3, UR7 ;  /* 0x0000000700037c02 */ /* 0x000fce0008000f00 */
.L_x_159:
[----:B-1----:R1:W2:Y:S02]  /*86e0*/  SYNCS.PHASECHK.TRANS64.TRYWAIT P0, [R3+URZ+0x110], R0 ;  /* 0x00011000030075a7 */ /* 0x0022a400080011ff */
[----:B--2---:R-:W-:Y:S05]  /*86f0*/  @!P0 NANOSLEEP.SYNCS 0x989680 ;  /* 0x009896800000895d */ /* 0x004fea0003900000 */
[----:B------:R-:W2:Y:S02]  /*8700*/  @!P0 SYNCS.PHASECHK.TRANS64 P0, [R3+URZ+0x110], R0 ;  /* 0x00011000030085a7 */ /* 0x000ea400080010ff */
[----:B--2---:R-:W-:Y:S05]  /*8710*/  @!P0 BRA `(.L_x_159) ;  /* 0xfffffffc00f08947 */ /* 0x004fea000383ffff */
[----:B------:R-:W-:Y:S05]  /*8720*/  BRA `(.L_x_160) ;  /* 0xffffffac00307947 */ /* 0x000fea000383ffff */
.L_x_61:
[----:B------:R-:W-:Y:S07]  /*8730*/  MOV R0, UR6 ;  /* 0x0000000600007c02 */ /* 0x000fee0008000f00 */
.L_x_161:
[----:B-1----:R1:W2:Y:S02]  /*8740*/  SYNCS.PHASECHK.TRANS64.TRYWAIT P0, [R0+URZ], R3 ;  /* 0x00000003000075a7 */ /* 0x0022a400080011ff */
[----:B--2---:R-:W-:Y:S05]  /*8750*/  @!P0 NANOSLEEP.SYNCS 0x989680 ;  /* 0x009896800000895d */ /* 0x004fea0003900000 */
[----:B------:R-:W2:Y:S02]  /*8760*/  @!P0 SYNCS.PHASECHK.TRANS64 P0, [R0+URZ], R3 ;  /* 0x00000003000085a7 */ /* 0x000ea400080010ff */
[----:B--2---:R-:W-:Y:S05]  /*8770*/  @!P0 BRA `(.L_x_161) ;  /* 0xfffffffc00f08947 */ /* 0x004fea000383ffff */
[----:B------:R-:W-:Y:S05]  /*8780*/  BRA `(.L_x_60) ;  /* 0xffffffac004c7947 */ /* 0x000fea000383ffff */
.L_x_64:
[----:B------:R-:W-:-:S07]  /*8790*/  MOV R0, UR6 ;  /* 0x0000000600007c02 */ /* 0x000fce0008000f00 */
.L_x_162:
[----:B--2---:R2:W4:Y:S02]  /*87a0*/  SYNCS.PHASECHK.TRANS64.TRYWAIT P0, [R0+URZ], R3 ;  /* 0x00000003000075a7 */ /* 0x00452400080011ff */
[----:B----4-:R-:W-:Y:S05]  /*87b0*/  @!P0 NANOSLEEP.SYNCS 0x989680 ;  /* 0x009896800000895d */ /* 0x010fea0003900000 */
[----:B------:R-:W4:Y:S02]  /*87c0*/  @!P0 SYNCS.PHASECHK.TRANS64 P0, [R0+URZ], R3 ;  /* 0x00000003000085a7 */ /* 0x000f2400080010ff */
[----:B----4-:R-:W-:Y:S05]  /*87d0*/  @!P0 BRA `(.L_x_162) ;  /* 0xfffffffc00f08947 */ /* 0x010fea000383ffff */
[----:B------:R-:W-:Y:S05]  /*87e0*/  BRA `(.L_x_163) ;  /* 0xffffffb000287947 */ /* 0x000fea000383ffff */
.L_x_65:
[----:B------:R-:W-:-:S07]  /*87f0*/  MOV R0, UR6 ;  /* 0x0000000600007c02 */ /* 0x000fce0008000f00 */
.L_x_164:
[----:B-1----:R1:W2:Y:S02]  /*8800*/  SYNCS.PHASECHK.TRANS64.TRYWAIT P0, [R0+URZ], R3 ;  /* 0x00000003000075a7 */ /* 0x0022a400080011ff */
[----:B--2---:R-:W-:Y:S05]  /*8810*/  @!P0 NANOSLEEP.SYNCS 0x989680 ;  /* 0x009896800000895d */ /* 0x004fea0003900000 */
[----:B------:R-:W2:Y:S02]  /*8820*/  @!P0 SYNCS.PHASECHK.TRANS64 P0, [R0+URZ], R3 ;  /* 0x00000003000085a7 */ /* 0x000ea400080010ff */
[----:B--2---:R-:W-:Y:S05]  /*8830*/  @!P0 BRA `(.L_x_164) ;  /* 0xfffffffc00f08947 */ /* 0x004fea000383ffff */
[----:B------:R-:W-:Y:S05]  /*8840*/  BRA `(.L_x_165) ;  /* 0xffffffb000347947 */ /* 0x000fea000383ffff */
.L_x_66:
[----:B------:R-:W-:-:S07]  /*8850*/  MOV R0, UR6 ;  /* 0x0000000600007c02 */ /* 0x000fce0008000f00 */
.L_x_166:
[----:B-1----:R1:W2:Y:S02]  /*8860*/  SYNCS.PHASECHK.TRANS64.TRYWAIT P0, [R0+URZ], R3 ;  /* 0x00000003000075a7 */ /* 0x0022a400080011ff */
[----:B--2---:R-:W-:Y:S05]  /*8870*/  @!P0 NANOSLEEP.SYNCS 0x989680 ;  /* 0x009896800000895d */ /* 0x004fea0003900000 */
[----:B------:R-:W2:Y:S02]  /*8880*/  @!P0 SYNCS.PHASECHK.TRANS64 P0, [R0+URZ], R3 ;  /* 0x00000003000085a7 */ /* 0x000ea400080010ff */
[----:B--2---:R-:W-:Y:S05]  /*8890*/  @!P0 BRA `(.L_x_166) ;  /* 0xfffffffc00f08947 */ /* 0x004fea000383ffff */
[----:B------:R-:W-:Y:S05]  /*88a0*/  BRA `(.L_x_167) ;  /* 0xffffffb000407947 */ /* 0x000fea000383ffff */
.L_x_67:
[----:B------:R-:W-:-:S07]  /*88b0*/  MOV R0, UR7 ;  /* 0x0000000700007c02 */ /* 0x000fce0008000f00 */
.L_x_168:
[----:B-1----:R1:W2:Y:S02]  /*88c0*/  SYNCS.PHASECHK.TRANS64.TRYWAIT P0, [R0+URZ], R3 ;  /* 0x00000003000075a7 */ /* 0x0022a400080011ff */
[----:B--2---:R-:W-:Y:S05]  /*88d0*/  @!P0 NANOSLEEP.SYNCS 0x989680 ;  /* 0x009896800000895d */ /* 0x004fea0003900000 */
[----:B------:R-:W2:Y:S02]  /*88e0*/  @!P0 SYNCS.PHASECHK.TRANS64 P0, [R0+URZ], R3 ;  /* 0x00000003000085a7 */ /* 0x000ea400080010ff */
[----:B--2---:R-:W-:Y:S05]  /*88f0*/  @!P0 BRA `(.L_x_168) ;  /* 0xfffffffc00f08947 */ /* 0x004fea000383ffff */
[----:B------:R-:W-:Y:S05]  /*8900*/  BRA `(.L_x_169) ;  /* 0xffffffb0004c7947 */ /* 0x000fea000383ffff */
.L_x_72:
[----:B--2---:R2:W3:Y:S02]  /*8910*/  SYNCS.PHASECHK.TRANS64.TRYWAIT P0, [R0+URZ+0xd0], R3 ;  /* 0x0000d003000075a7 */ /* 0x0044e400080011ff */
[----:B---3--:R-:W-:Y:S05]  /*8920*/  @!P0 NANOSLEEP.SYNCS 0x989680 ;  /* 0x009896800000895d */ /* 0x008fea0003900000 */
[----:B------:R-:W3:Y:S02]  /*8930*/  @!P0 SYNCS.PHASECHK.TRANS64 P0, [R0+URZ+0xd0], R3 ;  /* 0x0000d003000085a7 */ /* 0x000ee400080010ff */
[----:B---3--:R-:W-:Y:S05]  /*8940*/  @!P0 BRA `(.L_x_72) ;  /* 0xfffffffc00f08947 */ /* 0x008fea000383ffff */
[----:B------:R-:W-:Y:S05]  /*8950*/  BRA `(.L_x_170) ;  /* 0xffffffb400587947 */ /* 0x000fea000383ffff */
.L_x_75:
[----:B------:R-:W-:Y:S07]  /*8960*/  MOV R0, UR7 ;  /* 0x0000000700007c02 */ /* 0x000fee0008000f00 */
.L_x_171:
[----:B--2---:R2:W3:Y:S02]  /*8970*/  SYNCS.PHASECHK.TRANS64.TRYWAIT P0, [R0+URZ+0xc8], R3 ;  /* 0x0000c803000075a7 */ /* 0x0044e400080011ff */
[----:B---3--:R-:W-:Y:S05]  /*8980*/  @!P0 NANOSLEEP.SYNCS 0x989680 ;  /* 0x009896800000895d */ /* 0x008fea0003900000 */
[----:B------:R-:W3:Y:S02]  /*8990*/  @!P0 SYNCS.PHASECHK.TRANS64 P0, [R0+URZ+0xc8], R3 ;  /* 0x0000c803000085a7 */ /* 0x000ee400080010ff */
[----:B---3--:R-:W-:Y:S05]  /*89a0*/  @!P0 BRA `(.L_x_171) ;  /* 0xfffffffc00f08947 */ /* 0x008fea000383ffff */
[----:B------:R-:W-:Y:S05]  /*89b0*/  BRA `(.L_x_74) ;  /* 0xffffffb800387947 */ /* 0x000fea000383ffff */
.L_x_78:
[----:B------:R-:W-:Y:S07]  /*89c0*/  MOV R3, UR7 ;  /* 0x0000000700037c02 */ /* 0x000fee0008000f00 */
.L_x_172:
[----:B-1----:R1:W2:Y:S02]  /*89d0*/  SYNCS.PHASECHK.TRANS64.TRYWAIT P0, [R3+URZ+0xa0], R12 ;  /* 0x0000a00c030075a7 */ /* 0x0022a400080011ff */
[----:B--2---:R-:W-:Y:S05]  /*89e0*/  @!P0 NANOSLEEP.SYNCS 0x989680 ;  /* 0x009896800000895d */ /* 0x004fea0003900000 */
[----:B------:R-:W2:Y:S02]  /*89f0*/  @!P0 SYNCS.PHASECHK.TRANS64 P0, [R3+URZ+0xa0], R12 ;  /* 0x0000a00c030085a7 */ /* 0x000ea400080010ff */
[----:B--2---:R-:W-:Y:S05]  /*8a00*/  @!P0 BRA `(.L_x_172) ;  /* 0xfffffffc00f08947 */ /* 0x004fea000383ffff */
[----:B------:R-:W-:Y:S05]  /*8a10*/  BRA `(.L_x_173) ;  /* 0xffffffb800b07947 */ /* 0x000fea000383ffff */
.L_x_79:
[----:B-1----:R-:W-:Y:S07]  /*8a20*/  MOV R3, UR7 ;  /* 0x0000000700037c02 */ /* 0x002fee0008000f00 */
.L_x_174:
[----:B-1----:R1:W2:Y:S02]  /*8a30*/  SYNCS.PHASECHK.TRANS64.TRYWAIT P0, [R3+URZ+0xa8], R12 ;  /* 0x0000a80c030075a7 */ /* 0x0022a400080011ff */
[----:B--2---:R-:W-:Y:S05]  /*8a40*/  @!P0 NANOSLEEP.SYNCS 0x989680 ;  /* 0x009896800000895d */ /* 0x004fea0003900000 */
[----:B------:R-:W2:Y:S02]  /*8a50*/  @!P0 SYNCS.PHASECHK.TRANS64 P0, [R3+URZ+0xa8], R12 ;  /* 0x0000a80c030085a7 */ /* 0x000ea400080010ff */
[----:B--2---:R-:W-:Y:S05]  /*8a60*/  @!P0 BRA `(.L_x_174) ;  /* 0xfffffffc00f08947 */ /* 0x004fea000383ffff */
[----:B------:R-:W-:Y:S05]  /*8a70*/  BRA `(.L_x_175) ;  /* 0xffffffb800ec7947 */ /* 0x000fea000383ffff */
.L_x_80:
[----:B-1----:R-:W-:Y:S07]  /*8a80*/  MOV R3, UR7 ;  /* 0x0000000700037c02 */ /* 0x002fee0008000f00 */
.L_x_176:
[----:B-1----:R1:W2:Y:S02]  /*8a90*/  SYNCS.PHASECHK.TRANS64.TRYWAIT P0, [R3+URZ+0xb0], R12 ;  /* 0x0000b00c030075a7 */ /* 0x0022a400080011ff */
[----:B--2---:R-:W-:Y:S05]  /*8aa0*/  @!P0 NANOSLEEP.SYNCS 0x989680 ;  /* 0x009896800000895d */ /* 0x004fea0003900000 */
[----:B------:R-:W2:Y:S02]  /*8ab0*/  @!P0 SYNCS.PHASECHK.TRANS64 P0, [R3+URZ+0xb0], R12 ;  /* 0x0000b00c030085a7 */ /* 0x000ea400080010ff */
[----:B--2---:R-:W-:Y:S05]  /*8ac0*/  @!P0 BRA `(.L_x_176) ;  /* 0xfffffffc00f08947 */ /* 0x004fea000383ffff */
[----:B------:R-:W-:Y:S05]  /*8ad0*/  BRA `(.L_x_177) ;  /* 0xffffffbc00347947 */ /* 0x000fea000383ffff */
.L_x_81:
[----:B------:R-:W-:Y:S07]  /*8ae0*/  MOV R3, UR7 ;  /* 0x0000000700037c02 */ /* 0x000fee0008000f00 */
.L_x_178:
[----:B-1----:R1:W2:Y:S02]  /*8af0*/  SYNCS.PHASECHK.TRANS64.TRYWAIT P0, [R3+URZ+0xb8], R12 ;  /* 0x0000b80c030075a7 */ /* 0x0022a400080011ff */
[----:B--2---:R-:W-:Y:S05]  /*8b00*/  @!P0 NANOSLEEP.SYNCS 0x989680 ;  /* 0x009896800000895d */ /* 0x004fea0003900000 */
[----:B------:R-:W2:Y:S02]  /*8b10*/  @!P0 SYNCS.PHASECHK.TRANS64 P0, [R3+URZ+0xb8], R12 ;  /* 0x0000b80c030085a7 */ /* 0x000ea400080010ff */
[----:B--2---:R-:W-:Y:S05]  /*8b20*/  @!P0 BRA `(.L_x_178) ;  /* 0xfffffffc00f08947 */ /* 0x004fea000383ffff */
[----:B------:R-:W-:Y:S05]  /*8b30*/  BRA `(.L_x_179) ;  /* 0xffffffbc00bc7947 */ /* 0x000fea000383ffff */
.L_x_83:
[----:B------:R-:W-:-:S07]  /*8b40*/  MOV R0, UR7 ;  /* 0x0000000700007c02 */ /* 0x000fce0008000f00 */
.L_x_180:
[----:B-1----:R1:W3:Y:S02]  /*8b50*/  SYNCS.PHASECHK.TRANS64.TRYWAIT P0, [R0+URZ+0xa0], R3 ;  /* 0x0000a003000075a7 */ /* 0x0022e400080011ff */
[----:B---3--:R-:W-:Y:S05]  /*8b60*/  @!P0 NANOSLEEP.SYNCS 0x989680 ;  /* 0x009896800000895d */ /* 0x008fea0003900000 */
[----:B------:R-:W3:Y:S02]  /*8b70*/  @!P0 SYNCS.PHASECHK.TRANS64 P0, [R0+URZ+0xa0], R3 ;  /* 0x0000a003000085a7 */ /* 0x000ee400080010ff */
[----:B---3--:R-:W-:Y:S05]  /*8b80*/  @!P0 BRA `(.L_x_180) ;  /* 0xfffffffc00f08947 */ /* 0x008fea000383ffff */
[----:B------:R-:W-:Y:S05]  /*8b90*/  BRA `(.L_x_181) ;  /* 0xffffffc0002c7947 */ /* 0x000fea000383ffff */
.L_x_84:
[----:B-1----:R-:W-:-:S07]  /*8ba0*/  MOV R0, UR7 ;  /* 0x0000000700007c02 */ /* 0x002fce0008000f00 */
.L_x_182:
[----:B-1----:R1:W3:Y:S02]  /*8bb0*/  SYNCS.PHASECHK.TRANS64.TRYWAIT P0, [R0+URZ+0xa8], R3 ;  /* 0x0000a803000075a7 */ /* 0x0022e400080011ff */
[----:B---3--:R-:W-:Y:S05]  /*8bc0*/  @!P0 NANOSLEEP.SYNCS 0x989680 ;  /* 0x009896800000895d */ /* 0x008fea0003900000 */
[----:B------:R-:W3:Y:S02]  /*8bd0*/  @!P0 SYNCS.PHASECHK.TRANS64 P0, [R0+URZ+0xa8], R3 ;  /* 0x0000a803000085a7 */ /* 0x000ee400080010ff */
[----:B---3--:R-:W-:Y:S05]  /*8be0*/  @!P0 BRA `(.L_x_182) ;  /* 0xfffffffc00f08947 */ /* 0x008fea000383ffff */
[----:B------:R-:W-:Y:S05]  /*8bf0*/  BRA `(.L_x_183) ;  /* 0xffffffc0001c7947 */ /* 0x000fea000383ffff */
.L_x_85:
[----:B-1----:R-:W-:-:S07]  /*8c00*/  MOV R0, UR7 ;  /* 0x0000000700007c02 */ /* 0x002fce0008000f00 */
.L_x_184:
[----:B-1----:R1:W3:Y:S02]  /*8c10*/  SYNCS.PHASECHK.TRANS64.TRYWAIT P0, [R0+URZ+0xb0], R3 ;  /* 0x0000b003000075a7 */ /* 0x0022e400080011ff */
[----:B---3--:R-:W-:Y:S05]  /*8c20*/  @!P0 NANOSLEEP.SYNCS 0x989680 ;  /* 0x009896800000895d */ /* 0x008fea0003900000 */
[----:B------:R-:W3:Y:S02]  /*8c30*/  @!P0 SYNCS.PHASECHK.TRANS64 P0, [R0+URZ+0xb0], R3 ;  /* 0x0000b003000085a7 */ /* 0x000ee400080010ff */
[----:B---3--:R-:W-:Y:S05]  /*8c40*/  @!P0 BRA `(.L_x_184) ;  /* 0xfffffffc00f08947 */ /* 0x008fea000383ffff */
[----:B------:R-:W-:Y:S05]  /*8c50*/  BRA `(.L_x_185) ;  /* 0xffffffc0000c7947 */ /* 0x000fea000383ffff */
.L_x_87:
[----:B--2---:R2:W4:Y:S02]  /*8c60*/  SYNCS.PHASECHK.TRANS64.TRYWAIT P0, [R0+URZ+0xd0], R3 ;  /* 0x0000d003000075a7 */ /* 0x00452400080011ff */
[----:B----4-:R-:W-:Y:S05]  /*8c70*/  @!P0 NANOSLEEP.SYNCS 0x989680 ;  /* 0x009896800000895d */ /* 0x010fea0003900000 */
[----:B------:R-:W4:Y:S02]  /*8c80*/  @!P0 SYNCS.PHASECHK.TRANS64 P0, [R0+URZ+0xd0], R3 ;  /* 0x0000d003000085a7 */ /* 0x000f2400080010ff */
[----:B----4-:R-:W-:Y:S05]  /*8c90*/  @!P0 BRA `(.L_x_87) ;  /* 0xfffffffc00f08947 */ /* 0x010fea000383ffff */
[----:B------:R-:W-:Y:S05]  /*8ca0*/  BRA `(.L_x_186) ;  /* 0xffffffc000e07947 */ /* 0x000fea000383ffff */
.L_x_98:
[----:B-1----:R-:W-:Y:S04]  /*8cb0*/  MOV R2, UR48 ;  /* 0x0000003000027c02 */ /* 0x002fe80008000f00 */
[----:B------:R1:W3:Y:S03]  /*8cc0*/  SYNCS.PHASECHK.TRANS64.TRYWAIT P1, [R2+URZ+0x80], R3 ;  /* 0x00008003020075a7 */ /* 0x0002e600080211ff */
[----:B---3--:R-:W-:Y:S05]  /*8cd0*/  @!P1 NANOSLEEP.SYNCS 0x989680 ;  /* 0x009896800000995d */ /* 0x008fea0003900000 */
[----:B------:R-:W3:Y:S02]  /*8ce0*/  @!P1 SYNCS.PHASECHK.TRANS64 P1, [R2+URZ+0x80], R3 ;  /* 0x00008003020095a7 */ /* 0x000ee400080210ff */
[----:B---3--:R-:W-:Y:S05]  /*8cf0*/  @!P1 BRA `(.L_x_98) ;  /* 0xfffffffc00ec9947 */ /* 0x008fea000383ffff */
[----:B------:R-:W-:Y:S05]  /*8d00*/  BRA `(.L_x_97) ;  /* 0xffffffcc00ec7947 */ /* 0x000fea000383ffff */
.L_x_100:
[----:B-1----:R1:W4:Y:S02]  /*8d10*/  SYNCS.PHASECHK.TRANS64.TRYWAIT P0, [R79+URZ+0xf0], R0 ;  /* 0x0000f0004f0075a7 */ /* 0x00232400080011ff */
[----:B----4-:R-:W-:Y:S05]  /*8d20*/  @!P0 NANOSLEEP.SYNCS 0x989680 ;  /* 0x009896800000895d */ /* 0x010fea0003900000 */
[----:B------:R-:W4:Y:S02]  /*8d30*/  @!P0 SYNCS.PHASECHK.TRANS64 P0, [R79+URZ+0xf0], R0 ;  /* 0x0000f0004f0085a7 */ /* 0x000f2400080010ff */
[----:B----4-:R-:W-:Y:S05]  /*8d40*/  @!P0 BRA `(.L_x_100) ;  /* 0xfffffffc00f08947 */ /* 0x010fea000383ffff */
[----:B------:R-:W-:Y:S05]  /*8d50*/  BRA `(.L_x_99) ;  /* 0xffffffd000107947 */ /* 0x000fea000383ffff */
.L_x_109:
[----:B--2---:R2:W4:Y:S02]  /*8d60*/  SYNCS.PHASECHK.TRANS64.TRYWAIT P0, [R3+URZ+0x80], R0 ;  /* 0x00008000030075a7 */ /* 0x00452400080011ff */
[----:B----4-:R-:W-:Y:S05]  /*8d70*/  @!P0 NANOSLEEP.SYNCS 0x989680 ;  /* 0x009896800000895d */ /* 0x010fea0003900000 */
[----:B------:R-:W4:Y:S02]  /*8d80*/  @!P0 SYNCS.PHASECHK.TRANS64 P0, [R3+URZ+0x80], R0 ;  /* 0x00008000030085a7 */ /* 0x000f2400080010ff */
[----:B----4-:R-:W-:Y:S05]  /*8d90*/  @!P0 BRA `(.L_x_109) ;  /* 0xfffffffc00f08947 */ /* 0x010fea000383ffff */
[----:B------:R-:W-:Y:S05]  /*8da0*/  BRA `(.L_x_108) ;  /* 0xffffffd400fc7947 */ /* 0x000fea000383ffff */
.L_x_117:
[----:B--2---:R2:W4:Y:S02]  /*8db0*/  SYNCS.PHASECHK.TRANS64.TRYWAIT P0, [R83+URZ+0x80], R4 ;  /* 0x00008004530075a7 */ /* 0x00452400080011ff */
[----:B----4-:R-:W-:Y:S05]  /*8dc0*/  @!P0 NANOSLEEP.SYNCS 0x989680 ;  /* 0x009896800000895d */ /* 0x010fea0003900000 */
[----:B------:R-:W4:Y:S02]  /*8dd0*/  @!P0 SYNCS.PHASECHK.TRANS64 P0, [R83+URZ+0x80], R4 ;  /* 0x00008004530085a7 */ /* 0x000f2400080010ff */
[----:B----4-:R-:W-:Y:S05]  /*8de0*/  @!P0 BRA `(.L_x_117) ;  /* 0xfffffffc00f08947 */ /* 0x010fea000383ffff */
[----:B------:R-:W-:Y:S05]  /*8df0*/  BRA `(.L_x_116) ;  /* 0xffffffe000087947 */ /* 0x000fea000383ffff */
.L_x_125:
[----:B--2---:R2:W4:Y:S02]  /*8e00*/  SYNCS.PHASECHK.TRANS64.TRYWAIT P0, [R88+URZ+0x80], R3 ;  /* 0x00008003580075a7 */ /* 0x00452400080011ff */
[----:B----4-:R-:W-:Y:S05]  /*8e10*/  @!P0 NANOSLEEP.SYNCS 0x989680 ;  /* 0x009896800000895d */ /* 0x010fea0003900000 */
[----:B------:R-:W4:Y:S02]  /*8e20*/  @!P0 SYNCS.PHASECHK.TRANS64 P0, [R88+URZ+0x80], R3 ;  /* 0x00008003580085a7 */ /* 0x000f2400080010ff */
[----:B----4-:R-:W-:Y:S05]  /*8e30*/  @!P0 BRA `(.L_x_125) ;  /* 0xfffffffc00f08947 */ /* 0x010fea000383ffff */
[----:B------:R-:W-:Y:S05]  /*8e40*/  BRA `(.L_x_124) ;  /* 0xffffffe800147947 */ /* 0x000fea000383ffff */
        .weak           $__internal_0_$__cuda_sm10x_tcgen05_guardrail_trap_col_being_dealloced_not_returned_by_alloc
        .type           $__internal_0_$__cuda_sm10x_tcgen05_guardrail_trap_col_being_dealloced_not_returned_by_alloc,@function
        .size           $__internal_0_$__cuda_sm10x_tcgen05_guardrail_trap_col_being_dealloced_not_returned_by_alloc,($__internal_1_$__cuda_sm10x_tcgen05_guardrail_trap_phase_invalid_during_alloc - $__internal_0_$__cuda_sm10x_tcgen05_guardrail_trap_col_being_dealloced_not_returned_by_alloc)
$__internal_0_$__cuda_sm10x_tcgen05_guardrail_trap_col_being_dealloced_not_returned_by_alloc:
[----:B------:R-:W-:Y:S05]  /*8e50*/  BPT.TRAP 0x1 ;  /* 0x000000040000795c */ /* 0x000fea0000300000 */
[----:B------:R-:W-:-:S04]  /*8e60*/  HFMA2 R3, -RZ, RZ, 0, 0 ;  /* 0x00000000ff037431 */ /* 0x000fc800000001ff */
[----:B------:R-:W-:Y:S05]  /*8e70*/  RET.REL.NODEC R2 `(_ZN7cutlass13device_kernelINS_4gemm6kernel13GemmUniversalIN4cute5tupleIJiiiiEEENS1_10collective13CollectiveMmaINS1_35MainloopSm100TmaUmmaWarpSpecializedILi8ELi2ELi4ENS5_IJNS4_1CILi1EEESB_SB_EEEEENS5_IJNSA_ILi64EEENSA_ILi128EEESE_EEENS_10bfloat16_tENS5_IJlSB_lEEESH_SI_NS4_8TiledMMAINS4_8MMA_AtomIJNS4_20SM100_MMA_F16BF16_SSISH_SH_fLi64ELi128ELNS4_4UMMA5MajorE0ELSN_0ELNSM_7ScaleInE0ELSO_0EEEEEENS4_6LayoutISC_NS5_IJNSA_ILi0EEESS_SS_EEEEENS5_IJNS4_10UnderscoreESV_SV_EEEEENS4_13SM90_TMA_LOADENS4_14ComposedLayoutINS4_7SwizzleILi3ELi4ELi3EEENS4_18smem_ptr_flag_bitsILi16EEENSR_INS5_IJNSA_ILi8EEESE_EEENS5_IJSE_SB_EEEEEEEvNS4_8identityESY_S18_vS19_EENS_8epilogue10collective18CollectiveEpilogueINS1B_23Sm100TmaWarpSpecializedILi4ELi2ELi16ELb1ELb0EEEJSG_NS5_IJNSR_ISE_SB_EENSR_INSA_ILi32EEESB_EEEEESH_SI_SH_SI_NS1B_6fusion15FusionCallbacksIS1F_NS1K_17LinearCombinationISH_fSH_fLNS_15FloatRoundStyleE2EEESG_S1J_JEEENS4_5SM1004TMEM4LOAD26SM100_TMEM_LOAD_16dp256b4xESY_NSZ_INS10_ILi2ELi4ELi3EEES13_NSR_INS5_IJS14_S1H_EEENS5_IJS1H_SB_EEEEEEENS4_17SM75_U32x4_LDSM_NENS4_14SM90_TMA_STOREES1Y_NS4_17SM90_U32x4_STSM_NENS4_39AutoVectorizingCopyWithAssumedAlignmentILi128EEEEEEvvEEEEvNT_6ParamsE) ;  /* 0xffffff7002607950 */ /* 0x000fea0003c3ffff */
        .weak           $__internal_1_$__cuda_sm10x_tcgen05_guardrail_trap_phase_invalid_during_alloc
        .type           $__internal_1_$__cuda_sm10x_tcgen05_guardrail_trap_phase_invalid_during_alloc,@function
        .size           $__internal_1_$__cuda_sm10x_tcgen05_guardrail_trap_phase_invalid_during_alloc,($__internal_2_$__cuda_sm10x_tcgen05_guardrail_trap_unallocated_columns_being_dealloced - $__internal_1_$__cuda_sm10x_tcgen05_guardrail_trap_phase_invalid_during_alloc)
$__internal_1_$__cuda_sm10x_tcgen05_guardrail_trap_phase_invalid_during_alloc:
[----:B------:R-:W-:Y:S05]  /*8e80*/  BPT.TRAP 0x1 ;  /* 0x000000040000795c */ /* 0x000fea0000300000 */
[----:B------:R-:W-:-:S04]  /*8e90*/  MOV R3, 0x0 ;  /* 0x0000000000037802 */ /* 0x000fc80000000f00 */
[----:B------:R-:W-:Y:S05]  /*8ea0*/  RET.REL.NODEC R2 `(_ZN7cutlass13device_kernelINS_4gemm6kernel13GemmUniversalIN4cute5tupleIJiiiiEEENS1_10collective13CollectiveMmaINS1_35MainloopSm100TmaUmmaWarpSpecializedILi8ELi2ELi4ENS5_IJNS4_1CILi1EEESB_SB_EEEEENS5_IJNSA_ILi64EEENSA_ILi128EEESE_EEENS_10bfloat16_tENS5_IJlSB_lEEESH_SI_NS4_8TiledMMAINS4_8MMA_AtomIJNS4_20SM100_MMA_F16BF16_SSISH_SH_fLi64ELi128ELNS4_4UMMA5MajorE0ELSN_0ELNSM_7ScaleInE0ELSO_0EEEEEENS4_6LayoutISC_NS5_IJNSA_ILi0EEESS_SS_EEEEENS5_IJNS4_10UnderscoreESV_SV_EEEEENS4_13SM90_TMA_LOADENS4_14ComposedLayoutINS4_7SwizzleILi3ELi4ELi3EEENS4_18smem_ptr_flag_bitsILi16EEENSR_INS5_IJNSA_ILi8EEESE_EEENS5_IJSE_SB_EEEEEEEvNS4_8identityESY_S18_vS19_EENS_8epilogue10collective18CollectiveEpilogueINS1B_23Sm100TmaWarpSpecializedILi4ELi2ELi16ELb1ELb0EEEJSG_NS5_IJNSR_ISE_SB_EENSR_INSA_ILi32EEESB_EEEEESH_SI_SH_SI_NS1B_6fusion15FusionCallbacksIS1F_NS1K_17LinearCombinationISH_fSH_fLNS_15FloatRoundStyleE2EEESG_S1J_JEEENS4_5SM1004TMEM4LOAD26SM100_TMEM_LOAD_16dp256b4xESY_NSZ_INS10_ILi2ELi4ELi3EEES13_NSR_INS5_IJS14_S1H_EEENS5_IJS1H_SB_EEEEEEENS4_17SM75_U32x4_LDSM_NENS4_14SM90_TMA_STOREES1Y_NS4_17SM90_U32x4_STSM_NENS4_39AutoVectorizingCopyWithAssumedAlignmentILi128EEEEEEvvEEEEvNT_6ParamsE) ;  /* 0xffffff7002547950 */ /* 0x000fea0003c3ffff */
        .weak           $__internal_2_$__cuda_sm10x_tcgen05_guardrail_trap_unallocated_columns_being_dealloced
        .type           $__internal_2_$__cuda_sm10x_tcgen05_guardrail_trap_unallocated_columns_being_dealloced,@function
        .size           $__internal_2_$__cuda_sm10x_tcgen05_guardrail_trap_unallocated_columns_being_dealloced,(.L_x_188 - $__internal_2_$__cuda_sm10x_tcgen05_guardrail_trap_unallocated_columns_being_dealloced)
$__internal_2_$__cuda_sm10x_tcgen05_guardrail_trap_unallocated_columns_being_dealloced:
[----:B------:R-:W-:Y:S05]  /*8eb0*/  BPT.TRAP 0x1 ;  /* 0x000000040000795c */ /* 0x000fea0000300000 */
[----:B------:R-:W-:-:S04]  /*8ec0*/  HFMA2 R3, -RZ, RZ, 0, 0 ;  /* 0x00000000ff037431 */ /* 0x000fc800000001ff */
[----:B------:R-:W-:Y:S05]  /*8ed0*/  RET.REL.NODEC R2 `(_ZN7cutlass13device_kernelINS_4gemm6kernel13GemmUniversalIN4cute5tupleIJiiiiEEENS1_10collective13CollectiveMmaINS1_35MainloopSm100TmaUmmaWarpSpecializedILi8ELi2ELi4ENS5_IJNS4_1CILi1EEESB_SB_EEEEENS5_IJNSA_ILi64EEENSA_ILi128EEESE_EEENS_10bfloat16_tENS5_IJlSB_lEEESH_SI_NS4_8TiledMMAINS4_8MMA_AtomIJNS4_20SM100_MMA_F16BF16_SSISH_SH_fLi64ELi128ELNS4_4UMMA5MajorE0ELSN_0ELNSM_7ScaleInE0ELSO_0EEEEEENS4_6LayoutISC_NS5_IJNSA_ILi0EEESS_SS_EEEEENS5_IJNS4_10UnderscoreESV_SV_EEEEENS4_13SM90_TMA_LOADENS4_14ComposedLayoutINS4_7SwizzleILi3ELi4ELi3EEENS4_18smem_ptr_flag_bitsILi16EEENSR_INS5_IJNSA_ILi8EEESE_EEENS5_IJSE_SB_EEEEEEEvNS4_8identityESY_S18_vS19_EENS_8epilogue10collective18CollectiveEpilogueINS1B_23Sm100TmaWarpSpecializedILi4ELi2ELi16ELb1ELb0EEEJSG_NS5_IJNSR_ISE_SB_EENSR_INSA_ILi32EEESB_EEEEESH_SI_SH_SI_NS1B_6fusion15FusionCallbacksIS1F_NS1K_17LinearCombinationISH_fSH_fLNS_15FloatRoundStyleE2EEESG_S1J_JEEENS4_5SM1004TMEM4LOAD26SM100_TMEM_LOAD_16dp256b4xESY_NSZ_INS10_ILi2ELi4ELi3EEES13_NSR_INS5_IJS14_S1H_EEENS5_IJS1H_SB_EEEEEEENS4_17SM75_U32x4_LDSM_NENS4_14SM90_TMA_STOREES1Y_NS4_17SM90_U32x4_STSM_NENS4_39AutoVectorizingCopyWithAssumedAlignmentILi128EEEEEEvvEEEEvNT_6ParamsE) ;  /* 0xffffff7002487950 */ /* 0x000fea0003c3ffff */
.L_x_187:
[----:B------:R-:W-:-:S00]  /*8ee0*/  BRA `(.L_x_187) ;  /* 0xfffffffc00fc7947 */ /* 0x000fc0000383ffff */
[----:B------:R-:W-:-:S00]  /*8ef0*/  NOP ;  /* 0x0000000000007918 */ /* 0x000fc00000000000 */
        /* <DEDUP_REMOVED lines=8> */
.L_x_188:


//--------------------- .nv.global.init           --------------------------
	.section	.nv.global.init,"aw",@progbits
.nv.global.init:
	.type		$str$27,@object
	.size		$str$27,($str$28 - $str$27)
$str$27:
        /*0000*/ 	.byte	0x28, 0x61, 0x64, 0x64, 0x72, 0x65, 0x73, 0x73, 0x20, 0x26, 0x20, 0x6d, 0x61, 0x73, 0x6b, 0x29
        /*0010*/ 	.byte	0x20, 0x3d, 0x3d, 0x20, 0x30, 0x00
	.type		$str$28,@object
	.size		$str$28,($str$26 - $str$28)
$str$28:
        /*0016*/ 	.byte	0x2f, 0x74, 0x6d, 0x70, 0x2f, 0x63, 0x75, 0x74, 0x6c, 0x61, 0x73, 0x73, 0x5f, 0x73, 0x77, 0x65
        /*0026*/ 	.byte	0x65, 0x70, 0x5f, 0x73, 0x72, 0x63, 0x2f, 0x69, 0x6e, 0x63, 0x6c, 0x75, 0x64, 0x65, 0x2f, 0x63
        /*0036*/ 	.byte	0x75, 0x74, 0x65, 0x2f, 0x70, 0x6f, 0x69, 0x6e, 0x74, 0x65, 0x72, 0x5f, 0x66, 0x6c, 0x61, 0x67
        /*0046*/ 	.byte	0x67, 0x65, 0x64, 0x2e, 0x68, 0x70, 0x70, 0x00
	.type		$str$26,@object
	.size		$str$26,($str$25 - $str$26)
$str$26:
        /*004e*/ 	.byte	0x2f, 0x74, 0x6d, 0x70, 0x2f, 0x63, 0x75, 0x74, 0x6c, 0x61, 0x73, 0x73, 0x5f, 0x73, 0x77, 0x65
        /*005e*/ 	.byte	0x65, 0x70, 0x5f, 0x73, 0x72, 0x63, 0x2f, 0x69, 0x6e, 0x63, 0x6c, 0x75, 0x64, 0x65, 0x2f, 0x63
        /*006e*/ 	.byte	0x75, 0x74, 0x65, 0x2f, 0x61, 0x74, 0x6f, 0x6d, 0x2f, 0x63, 0x6f, 0x70, 0x79, 0x5f, 0x74, 0x72
        /*007e*/ 	.byte	0x61, 0x69, 0x74, 0x73, 0x5f, 0x73, 0x6d, 0x31, 0x30, 0x30, 0x2e, 0x68, 0x70, 0x70, 0x00
	.type		$str$25,@object
	.size		$str$25,(__unnamed_1 - $str$25)
$str$25:
        /*008d*/ 	.byte	0x28, 0x28, 0x75, 0x69, 0x6e, 0x74, 0x33, 0x32, 0x5f, 0x74, 0x28, 0x74, 0x68, 0x72, 0x65, 0x61
        /*009d*/ 	.byte	0x64, 0x49, 0x64, 0x78, 0x2e, 0x78, 0x29, 0x20, 0x2f, 0x20, 0x33, 0x32, 0x29, 0x20, 0x25, 0x20
        /*00ad*/ 	.byte	0x34, 0x29, 0x20, 0x3d, 0x3d, 0x20, 0x28, 0x28, 0x28, 0x74, 0x6d, 0x65, 0x6d, 0x5f, 0x61, 0x64
        /*00bd*/ 	.byte	0x64, 0x72, 0x20, 0x3e, 0x3e, 0x20, 0x31, 0x36, 0x29, 0x20, 0x2f, 0x20, 0x33, 0x32, 0x29, 0x20
        /*00cd*/ 	.byte	0x25, 0x20, 0x34, 0x29, 0x00
	.type		__unnamed_1,@object
	.size		__unnamed_1,(__unnamed_2 - __unnamed_1)
__unnamed_1:
        /*00d2*/ 	.byte	0x61, 0x75, 0x74, 0x6f, 0x20, 0x63, 0x75, 0x74, 0x65, 0x3a, 0x3a, 0x61, 0x73, 0x5f, 0x70, 0x6f
        /* <DEDUP_REMOVED lines=24> */
        /*0262*/ 	.byte	0x30, 0x34, 0x38, 0x3e, 0x3e, 0x3e, 0x3e, 0x5d, 0x00
	.type		__unnamed_2,@object
	.size		__unnamed_2,(.L_2 - __unnamed_2)
__unnamed_2:
        /* <DEDUP_REMOVED lines=45> */
        /*053b*/ 	.byte	0x3e, 0x3e, 0x3e, 0x5d, 0x00
.L_2:


//--------------------- .nv.shared._ZN7cutlass13device_kernelINS_4gemm6kernel13GemmUniversalIN4cute5tupleIJiiiiEEENS1_10collective13CollectiveMmaINS1_35MainloopSm100TmaUmmaWarpSpecializedILi8ELi2ELi4ENS5_IJNS4_1CILi1EEESB_SB_EEEEENS5_IJNSA_ILi64EEENSA_ILi128EEESE_EEENS_10bfloat16_tENS5_IJlSB_lEEESH_SI_NS4_8TiledMMAINS4_8MMA_AtomIJNS4_20SM100_MMA_F16BF16_SSISH_SH_fLi64ELi128ELNS4_4UMMA5MajorE0ELSN_0ELNSM_7ScaleInE0ELSO_0EEEEEENS4_6LayoutISC_NS5_IJNSA_ILi0EEESS_SS_EEEEENS5_IJNS4_10UnderscoreESV_SV_EEEEENS4_13SM90_TMA_LOADENS4_14ComposedLayoutINS4_7SwizzleILi3ELi4ELi3EEENS4_18smem_ptr_flag_bitsILi16EEENSR_INS5_IJNSA_ILi8EEESE_EEENS5_IJSE_SB_EEEEEEEvNS4_8identityESY_S18_vS19_EENS_8epilogue10collective18CollectiveEpilogueINS1B_23Sm100TmaWarpSpecializedILi4ELi2ELi16ELb1ELb0EEEJSG_NS5_IJNSR_ISE_SB_EENSR_INSA_ILi32EEESB_EEEEESH_SI_SH_SI_NS1B_6fusion15FusionCallbacksIS1F_NS1K_17LinearCombinationISH_fSH_fLNS_15FloatRoundStyleE2EEESG_S1J_JEEENS4_5SM1004TMEM4LOAD26SM100_TMEM_LOAD_16dp256b4xESY_NSZ_INS10_ILi2ELi4ELi3EEES13_NSR_INS5_IJS14_S1H_EEENS5_IJS1H_SB_EEEEEEENS4_17SM75_U32x4_LDSM_NENS4_14SM90_TMA_STOREES1Y_NS4_17SM90_U32x4_STSM_NENS4_39AutoVectorizingCopyWithAssumedAlignmentILi128EEEEEEvvEEEEvNT_6ParamsE --------------------------
	.section	.nv.shared._ZN7cutlass13device_kernelINS_4gemm6kernel13GemmUniversalIN4cute5tupleIJiiiiEEENS1_10collective13CollectiveMmaINS1_35MainloopSm100TmaUmmaWarpSpecializedILi8ELi2ELi4ENS5_IJNS4_1CILi1EEESB_SB_EEEEENS5_IJNSA_ILi64EEENSA_ILi128EEESE_EEENS_10bfloat16_tENS5_IJlSB_lEEESH_SI_NS4_8TiledMMAINS4_8MMA_AtomIJNS4_20SM100_MMA_F16BF16_SSISH_SH_fLi64ELi128ELNS4_4UMMA5MajorE0ELSN_0ELNSM_7ScaleInE0ELSO_0EEEEEENS4_6LayoutISC_NS5_IJNSA_ILi0EEESS_SS_EEEEENS5_IJNS4_10UnderscoreESV_SV_EEEEENS4_13SM90_TMA_LOADENS4_14ComposedLayoutINS4_7SwizzleILi3ELi4ELi3EEENS4_18smem_ptr_flag_bitsILi16EEENSR_INS5_IJNSA_ILi8EEESE_EEENS5_IJSE_SB_EEEEEEEvNS4_8identityESY_S18_vS19_EENS_8epilogue10collective18CollectiveEpilogueINS1B_23Sm100TmaWarpSpecializedILi4ELi2ELi16ELb1ELb0EEEJSG_NS5_IJNSR_ISE_SB_EENSR_INSA_ILi32EEESB_EEEEESH_SI_SH_SI_NS1B_6fusion15FusionCallbacksIS1F_NS1K_17LinearCombinationISH_fSH_fLNS_15FloatRoundStyleE2EEESG_S1J_JEEENS4_5SM1004TMEM4LOAD26SM100_TMEM_LOAD_16dp256b4xESY_NSZ_INS10_ILi2ELi4ELi3EEES13_NSR_INS5_IJS14_S1H_EEENS5_IJS1H_SB_EEEEEEENS4_17SM75_U32x4_LDSM_NENS4_14SM90_TMA_STOREES1Y_NS4_17SM90_U32x4_STSM_NENS4_39AutoVectorizingCopyWithAssumedAlignmentILi128EEEEEEvvEEEEvNT_6ParamsE,"aw",@nobits
	.sectionflags	@""
	.align	16
	.zero		1024


//--------------------- .nv.shared.reserved.0     --------------------------
	.section	.nv.shared.reserved.0,"aw",@nobits
	.weak		__nv_reservedSMEM_offset_0_alias
	.size		__nv_reservedSMEM_offset_0_alias, 0, 64
	.other		__nv_reservedSMEM_offset_0_alias,@"STO_CUDA_RESERVED_SHARED STV_DEFAULT"
__nv_reservedSMEM_offset_0_alias:
	.zero		0
.nv.shared.reserved.0:
	.zero		64
	.weak		__nv_reservedSMEM_tcgen05_partition
	.type		__nv_reservedSMEM_tcgen05_partition,@object
	.size		__nv_reservedSMEM_tcgen05_partition,(.L_0 - __nv_reservedSMEM_tcgen05_partition)
__nv_reservedSMEM_tcgen05_partition:
	.zero		32
.L_0:


//--------------------- .nv.global                --------------------------
	.section	.nv.global,"aw",@nobits
.nv.global:
	.type		_ZN40_INTERNAL_ac34de6e_4_k_cu_c91471bc_190944cute1_E,@object
	.size		_ZN40_INTERNAL_ac34de6e_4_k_cu_c91471bc_190944cute1_E,(_ZN40_INTERNAL_ac34de6e_4_k_cu_c91471bc_190944cuda3std3__45__cpo6cbeginE - _ZN40_INTERNAL_ac34de6e_4_k_cu_c91471bc_190944cute1_E)
_ZN40_INTERNAL_ac34de6e_4_k_cu_c91471bc_190944cute1_E:
	.zero		1
	.type		_ZN40_INTERNAL_ac34de6e_4_k_cu_c91471bc_190944cuda3std3__45__cpo6cbeginE,@object
	.size		_ZN40_INTERNAL_ac34de6e_4_k_cu_c91471bc_190944cuda3std3__45__cpo6cbeginE,(_ZN40_INTERNAL_ac34de6e_4_k_cu_c91471bc_190944cuda3std3__48in_placeE - _ZN40_INTERNAL_ac34de6e_4_k_cu_c91471bc_190944cuda3std3__45__cpo6cbeginE)
_ZN40_INTERNAL_ac34de6e_4_k_cu_c91471bc_190944cuda3std3__45__cpo6cbeginE:
	.zero		1
	.type		_ZN40_INTERNAL_ac34de6e_4_k_cu_c91471bc_190944cuda3std3__48in_placeE,@object
	.size		_ZN40_INTERNAL_ac34de6e_4_k_cu_c91471bc_190944cuda3std3__48in_placeE,(_ZN40_INTERNAL_ac34de6e_4_k_cu_c91471bc_190944cuda3std6ranges3__45__cpo9iter_moveE - _ZN40_INTERNAL_ac34de6e_4_k_cu_c91471bc_190944cuda3std3__48in_placeE)
_ZN40_INTERNAL_ac34de6e_4_k_cu_c91471bc_190944cuda3std3__48in_placeE:
	.zero		1
	.type		_ZN40_INTERNAL_ac34de6e_4_k_cu_c91471bc_190944cuda3std6ranges3__45__cpo9iter_moveE,@object
	.size		_ZN40_INTERNAL_ac34de6e_4_k_cu_c91471bc_190944cuda3std6ranges3__45__cpo9iter_moveE,(_ZN40_INTERNAL_ac34de6e_4_k_cu_c91471bc_190944cuda3std3__45__cpo5beginE - _ZN40_INTERNAL_ac34de6e_4_k_cu_c91471bc_190944cuda3std6ranges3__45__cpo9iter_moveE)
_ZN40_INTERNAL_ac34de6e_4_k_cu_c91471bc_190944cuda3std6ranges3__45__cpo9iter_moveE:
	.zero		1
	.type		_ZN40_INTERNAL_ac34de6e_4_k_cu_c91471bc_190944cuda3std3__45__cpo5beginE,@object
	.size		_ZN40_INTERNAL_ac34de6e_4_k_cu_c91471bc_190944cuda3std3__45__cpo5beginE,(_ZN40_INTERNAL_ac34de6e_4_k_cu_c91471bc_190944cuda3std3__442_GLOBAL__N__ac34de6e_4_k_cu_c91471bc_190946ignoreE - _ZN40_INTERNAL_ac34de6e_4_k_cu_c91471bc_190944cuda3std3__45__cpo5beginE)
_ZN40_INTERNAL_ac34de6e_4_k_cu_c91471bc_190944cuda3std3__45__cpo5beginE:
	.zero		1
	.type		_ZN40_INTERNAL_ac34de6e_4_k_cu_c91471bc_190944cuda3std3__442_GLOBAL__N__ac34de6e_4_k_cu_c91471bc_190946ignoreE,@object
	.size		_ZN40_INTERNAL_ac34de6e_4_k_cu_c91471bc_190944cuda3std3__442_GLOBAL__N__ac34de6e_4_k_cu_c91471bc_190946ignoreE,(_ZN40_INTERNAL_ac34de6e_4_k_cu_c91471bc_190944cute7productE - _ZN40_INTERNAL_ac34de6e_4_k_cu_c91471bc_190944cuda3std3__442_GLOBAL__N__ac34de6e_4_k_cu_c91471bc_190946ignoreE)
_ZN40_INTERNAL_ac34de6e_4_k_cu_c91471bc_190944cuda3std3__442_GLOBAL__N__ac34de6e_4_k_cu_c91471bc_190946ignoreE:
	.zero		1
	.type		_ZN40_INTERNAL_ac34de6e_4_k_cu_c91471bc_190944cute7productE,@object
	.size		_ZN40_INTERNAL_ac34de6e_4_k_cu_c91471bc_190944cute7productE,(_ZN40_INTERNAL_ac34de6e_4_k_cu_c91471bc_190944cuda3std3__45__cpo3endE - _ZN40_INTERNAL_ac34de6e_4_k_cu_c91471bc_190944cute7productE)
_ZN40_INTERNAL_ac34de6e_4_k_cu_c91471bc_190944cute7productE:
	.zero		1
	.type		_ZN40_INTERNAL_ac34de6e_4_k_cu_c91471bc_190944cuda3std3__45__cpo3endE,@object
	.size		_ZN40_INTERNAL_ac34de6e_4_k_cu_c91471bc_190944cuda3std3__45__cpo3endE,(_ZN40_INTERNAL_ac34de6e_4_k_cu_c91471bc_190944cuda3std3__419piecewise_constructE - _ZN40_INTERNAL_ac34de6e_4_k_cu_c91471bc_190944cuda3std3__45__cpo3endE)
_ZN40_INTERNAL_ac34de6e_4_k_cu_c91471bc_190944cuda3std3__45__cpo3endE:
	.zero		1
	.type		_ZN40_INTERNAL_ac34de6e_4_k_cu_c91471bc_190944cuda3std3__419piecewise_constructE,@object
	.size		_ZN40_INTERNAL_ac34de6e_4_k_cu_c91471bc_190944cuda3std3__419piecewise_constructE,(_ZN40_INTERNAL_ac34de6e_4_k_cu_c91471bc_190944cuda3std3__45__cpo4cendE - _ZN40_INTERNAL_ac34de6e_4_k_cu_c91471bc_190944cuda3std3__419piecewise_constructE)
_ZN40_INTERNAL_ac34de6e_4_k_cu_c91471bc_190944cuda3std3__419piecewise_constructE:
	.zero		1
	.type		_ZN40_INTERNAL_ac34de6e_4_k_cu_c91471bc_190944cuda3std3__45__cpo4cendE,@object
	.size		_ZN40_INTERNAL_ac34de6e_4_k_cu_c91471bc_190944cuda3std3__45__cpo4cendE,(_ZN40_INTERNAL_ac34de6e_4_k_cu_c91471bc_190944cuda3std6ranges3__45__cpo4swapE - _ZN40_INTERNAL_ac34de6e_4_k_cu_c91471bc_190944cuda3std3__45__cpo4cendE)
_ZN40_INTERNAL_ac34de6e_4_k_cu_c91471bc_190944cuda3std3__45__cpo4cendE:
	.zero		1
	.type		_ZN40_INTERNAL_ac34de6e_4_k_cu_c91471bc_190944cuda3std6ranges3__45__cpo4swapE,@object
	.size		_ZN40_INTERNAL_ac34de6e_4_k_cu_c91471bc_190944cuda3std6ranges3__45__cpo4swapE,(.L_10 - _ZN40_INTERNAL_ac34de6e_4_k_cu_c91471bc_190944cuda3std6ranges3__45__cpo4swapE)
_ZN40_INTERNAL_ac34de6e_4_k_cu_c91471bc_190944cuda3std6ranges3__45__cpo4swapE:
	.zero		1
.L_10:


//--------------------- .nv.constant0._ZN7cutlass13device_kernelINS_4gemm6kernel13GemmUniversalIN4cute5tupleIJiiiiEEENS1_10collective13CollectiveMmaINS1_35MainloopSm100TmaUmmaWarpSpecializedILi8ELi2ELi4ENS5_IJNS4_1CILi1EEESB_SB_EEEEENS5_IJNSA_ILi64EEENSA_ILi128EEESE_EEENS_10bfloat16_tENS5_IJlSB_lEEESH_SI_NS4_8TiledMMAINS4_8MMA_AtomIJNS4_20SM100_MMA_F16BF16_SSISH_SH_fLi64ELi128ELNS4_4UMMA5MajorE0ELSN_0ELNSM_7ScaleInE0ELSO_0EEEEEENS4_6LayoutISC_NS5_IJNSA_ILi0EEESS_SS_EEEEENS5_IJNS4_10UnderscoreESV_SV_EEEEENS4_13SM90_TMA_LOADENS4_14ComposedLayoutINS4_7SwizzleILi3ELi4ELi3EEENS4_18smem_ptr_flag_bitsILi16EEENSR_INS5_IJNSA_ILi8EEESE_EEENS5_IJSE_SB_EEEEEEEvNS4_8identityESY_S18_vS19_EENS_8epilogue10collective18CollectiveEpilogueINS1B_23Sm100TmaWarpSpecializedILi4ELi2ELi16ELb1ELb0EEEJSG_NS5_IJNSR_ISE_SB_EENSR_INSA_ILi32EEESB_EEEEESH_SI_SH_SI_NS1B_6fusion15FusionCallbacksIS1F_NS1K_17LinearCombinationISH_fSH_fLNS_15FloatRoundStyleE2EEESG_S1J_JEEENS4_5SM1004TMEM4LOAD26SM100_TMEM_LOAD_16dp256b4xESY_NSZ_INS10_ILi2ELi4ELi3EEES13_NSR_INS5_IJS14_S1H_EEENS5_IJS1H_SB_EEEEEEENS4_17SM75_U32x4_LDSM_NENS4_14SM90_TMA_STOREES1Y_NS4_17SM90_U32x4_STSM_NENS4_39AutoVectorizingCopyWithAssumedAlignmentILi128EEEEEEvvEEEEvNT_6ParamsE --------------------------
	.section	.nv.constant0._ZN7cutlass13device_kernelINS_4gemm6kernel13GemmUniversalIN4cute5tupleIJiiiiEEENS1_10collective13CollectiveMmaINS1_35MainloopSm100TmaUmmaWarpSpecializedILi8ELi2ELi4ENS5_IJNS4_1CILi1EEESB_SB_EEEEENS5_IJNSA_ILi64EEENSA_ILi128EEESE_EEENS_10bfloat16_tENS5_IJlSB_lEEESH_SI_NS4_8TiledMMAINS4_8MMA_AtomIJNS4_20SM100_MMA_F16BF16_SSISH_SH_fLi64ELi128ELNS4_4UMMA5MajorE0ELSN_0ELNSM_7ScaleInE0ELSO_0EEEEEENS4_6LayoutISC_NS5_IJNSA_ILi0EEESS_SS_EEEEENS5_IJNS4_10UnderscoreESV_SV_EEEEENS4_13SM90_TMA_LOADENS4_14ComposedLayoutINS4_7SwizzleILi3ELi4ELi3EEENS4_18smem_ptr_flag_bitsILi16EEENSR_INS5_IJNSA_ILi8EEESE_EEENS5_IJSE_SB_EEEEEEEvNS4_8identityESY_S18_vS19_EENS_8epilogue10collective18CollectiveEpilogueINS1B_23Sm100TmaWarpSpecializedILi4ELi2ELi16ELb1ELb0EEEJSG_NS5_IJNSR_ISE_SB_EENSR_INSA_ILi32EEESB_EEEEESH_SI_SH_SI_NS1B_6fusion15FusionCallbacksIS1F_NS1K_17LinearCombinationISH_fSH_fLNS_15FloatRoundStyleE2EEESG_S1J_JEEENS4_5SM1004TMEM4LOAD26SM100_TMEM_LOAD_16dp256b4xESY_NSZ_INS10_ILi2ELi4ELi3EEES13_NSR_INS5_IJS14_S1H_EEENS5_IJS1H_SB_EEEEEEENS4_17SM75_U32x4_LDSM_NENS4_14SM90_TMA_STOREES1Y_NS4_17SM90_U32x4_STSM_NENS4_39AutoVectorizingCopyWithAssumedAlignmentILi128EEEEEEvvEEEEvNT_6ParamsE,"a",@progbits
	.sectionflags	@""
	.align	4
.nv.constant0._ZN7cutlass13device_kernelINS_4gemm6kernel13GemmUniversalIN4cute5tupleIJiiiiEEENS1_10collective13CollectiveMmaINS1_35MainloopSm100TmaUmmaWarpSpecializedILi8ELi2ELi4ENS5_IJNS4_1CILi1EEESB_SB_EEEEENS5_IJNSA_ILi64EEENSA_ILi128EEESE_EEENS_10bfloat16_tENS5_IJlSB_lEEESH_SI_NS4_8TiledMMAINS4_8MMA_AtomIJNS4_20SM100_MMA_F16BF16_SSISH_SH_fLi64ELi128ELNS4_4UMMA5MajorE0ELSN_0ELNSM_7ScaleInE0ELSO_0EEEEEENS4_6LayoutISC_NS5_IJNSA_ILi0EEESS_SS_EEEEENS5_IJNS4_10UnderscoreESV_SV_EEEEENS4_13SM90_TMA_LOADENS4_14ComposedLayoutINS4_7SwizzleILi3ELi4ELi3EEENS4_18smem_ptr_flag_bitsILi16EEENSR_INS5_IJNSA_ILi8EEESE_EEENS5_IJSE_SB_EEEEEEEvNS4_8identityESY_S18_vS19_EENS_8epilogue10collective18CollectiveEpilogueINS1B_23Sm100TmaWarpSpecializedILi4ELi2ELi16ELb1ELb0EEEJSG_NS5_IJNSR_ISE_SB_EENSR_INSA_ILi32EEESB_EEEEESH_SI_SH_SI_NS1B_6fusion15FusionCallbacksIS1F_NS1K_17LinearCombinationISH_fSH_fLNS_15FloatRoundStyleE2EEESG_S1J_JEEENS4_5SM1004TMEM4LOAD26SM100_TMEM_LOAD_16dp256b4xESY_NSZ_INS10_ILi2ELi4ELi3EEES13_NSR_INS5_IJS14_S1H_EEENS5_IJS1H_SB_EEEEEEENS4_17SM75_U32x4_LDSM_NENS4_14SM90_TMA_STOREES1Y_NS4_17SM90_U32x4_STSM_NENS4_39AutoVectorizingCopyWithAssumedAlignmentILi128EEEEEEvvEEEEvNT_6ParamsE:
	.zero		2944


//--------------------- SYMBOLS --------------------------

	.type		.nv.reservedSmem.offset0,@object
	.size		.nv.reservedSmem.offset0,0x4
	.type		.nv.reservedSmem.cap,@object
	.size		.nv.reservedSmem.cap,0x4
	.type		__assertfail,@function
